def matmul_kernel(
    a_ptr,
    b_ptr,
    c_ptr,
    M,
    N,
    K,
    stride_am,
    stride_ak,
    stride_bk,
    stride_bn,
    stride_cm,
    stride_cn,
    BLOCK_M: tl.constexpr,
    BLOCK_N: tl.constexpr,
    BLOCK_K: tl.constexpr,
    GROUP_M: tl.constexpr,
):
    pid = tl.program_id(axis=0)
    num_pid_m = tl.cdiv(M, BLOCK_M)
    num_pid_n = tl.cdiv(N, BLOCK_N)
    num_pid_in_group = GROUP_M * num_pid_n
    group_id = pid // num_pid_in_group
    first_pid_m = group_id * GROUP_M
    group_size_m = min(num_pid_m - first_pid_m, GROUP_M)
    pid_m = first_pid_m + ((pid % num_pid_in_group) % group_size_m)
    pid_n = (pid % num_pid_in_group) // group_size_m

    offs_am = (pid_m * BLOCK_M + tl.arange(0, BLOCK_M)) % M
    offs_bn = (pid_n * BLOCK_N + tl.arange(0, BLOCK_N)) % N
    offs_k = tl.arange(0, BLOCK_K)
    a_ptrs = a_ptr + offs_am[:, None] * stride_am + offs_k[None, :] * stride_ak
    b_ptrs = b_ptr + offs_k[:, None] * stride_bk + offs_bn[None, :] * stride_bn

    acc = tl.zeros((BLOCK_M, BLOCK_N), dtype=tl.float32)
    for kk in range(0, tl.cdiv(K, BLOCK_K)):
        a = tl.load(a_ptrs, mask=offs_k[None, :] < K - kk * BLOCK_K, other=0.0)
        b = tl.load(b_ptrs, mask=offs_k[:, None] < K - kk * BLOCK_K, other=0.0)
        acc = tl.dot(a, b, acc)
        a_ptrs += BLOCK_K * stride_ak
        b_ptrs += BLOCK_K * stride_bk

    c = acc.to(c_ptr.dtype.element_ty)
    offs_cm = pid_m * BLOCK_M + tl.arange(0, BLOCK_M)
    offs_cn = pid_n * BLOCK_N + tl.arange(0, BLOCK_N)
    c_ptrs = c_ptr + offs_cm[:, None] * stride_cm + offs_cn[None, :] * stride_cn
    mask = (offs_cm[:, None] < M) & (offs_cn[None, :] < N)
    tl.store(c_ptrs, c, mask=mask)

# config = {"BLOCK_K": 64, "BLOCK_M": 128, "BLOCK_N": 128, "GROUP_M": 8, "arch": "sm_90", "dtype": "fp32", "num_ctas": 1, "num_stages": 2, "num_warps": 4}
# arch = sm_90


// ===== COMPILED SASS (sm_90a) =====

	.target	sm_90a

	.elftype	@"ET_EXEC"


//--------------------- .note.nv.tkinfo           --------------------------
	.section	.note.nv.tkinfo,"",@"SHT_NOTE"
	.sectionflags	@"SHF_NOTE_NV_TKINFO"
	.tkinfo
        /*0018*/ 	.word	0x00000002
        /*0030*/ 	.string	""
        /*0030*/ 	.string	"ptxas"
        /*0030*/ 	.string	"Cuda compilation tools, release 13.0, V13.0.88"
        /*0030*/ 	.string	"Build cuda_13.0.r13.0/compiler.36424714_0"
        /*0030*/ 	.string	"-v  -suppress-debug-info  -lineinfo  -arch sm_90a "



//--------------------- .note.nv.cuinfo           --------------------------
	.section	.note.nv.cuinfo,"",@"SHT_NOTE"
	.sectionflags	@"SHF_NOTE_NV_CUINFO"
        /*0018*/ 	.short	0x0002
        /*001a*/ 	.short	0x005a
        /*001c*/ 	.short	0x0082
	.zero		2


//--------------------- .nv.info                  --------------------------
	.section	.nv.info,"",@"SHT_CUDA_INFO"
	.align	4


	//----- nvinfo : EIATTR_REGCOUNT
	.align		4
        /*0000*/ 	.byte	0x04, 0x2f
        /*0002*/ 	.short	(.L_1 - .L_0)
	.align		4
.L_0:
        /*0004*/ 	.word	index@(matmul_kernel)
        /*0008*/ 	.word	0x000000ff


	//----- nvinfo : EIATTR_FRAME_SIZE
	.align		4
.L_1:
        /*000c*/ 	.byte	0x04, 0x11
        /*000e*/ 	.short	(.L_3 - .L_2)
	.align		4
.L_2:
        /*0010*/ 	.word	index@(matmul_kernel)
        /*0014*/ 	.word	0x000003f8


	//----- nvinfo : EIATTR_MIN_STACK_SIZE
	.align		4
.L_3:
        /*0018*/ 	.byte	0x04, 0x12
        /*001a*/ 	.short	(.L_5 - .L_4)
	.align		4
.L_4:
        /*001c*/ 	.word	index@(matmul_kernel)
        /*0020*/ 	.word	0x000003f8
.L_5:


//--------------------- .nv.compat                --------------------------
	.section	.nv.compat,"",@"SHT_CUDA_COMPAT_INFO"
	.align	4
        /*0000*/ 	.byte	0x02, 0x09, 0x01, 0x00, 0x02, 0x02, 0x04, 0x00, 0x02, 0x05, 0x05, 0x00, 0x03, 0x07, 0x01, 0x01
        /*0010*/ 	.byte	0x02, 0x03, 0x00, 0x00, 0x02, 0x06, 0x01, 0x00, 0x04, 0x0b, 0x08, 0x00, 0x00, 0x00, 0x00, 0x00
        /*0020*/ 	.byte	0x00, 0x00, 0x00, 0x00


//--------------------- .nv.info.matmul_kernel    --------------------------
	.section	.nv.info.matmul_kernel,"",@"SHT_CUDA_INFO"
	.sectionflags	@""
	.align	4


	//----- nvinfo : EIATTR_CUDA_API_VERSION
	.align		4
        /*0000*/ 	.byte	0x04, 0x37
        /*0002*/ 	.short	(.L_7 - .L_6)
.L_6:
        /*0004*/ 	.word	0x00000082


	//----- nvinfo : EIATTR_KPARAM_INFO
	.align		4
.L_7:
        /*0008*/ 	.byte	0x04, 0x17
        /*000a*/ 	.short	(.L_9 - .L_8)
.L_8:
        /*000c*/ 	.word	0x00000000
        /*0010*/ 	.short	0x000d
        /*0012*/ 	.short	0x0048
        /*0014*/ 	.byte	0x00, 0xf4, 0x21, 0x00


	//----- nvinfo : EIATTR_KPARAM_INFO
	.align		4
.L_9:
        /*0018*/ 	.byte	0x04, 0x17
        /*001a*/ 	.short	(.L_11 - .L_10)
.L_10:
        /*001c*/ 	.word	0x00000000
        /*0020*/ 	.short	0x000c
        /*0022*/ 	.short	0x0040
        /*0024*/ 	.byte	0x00, 0xf4, 0x21, 0x00


	//----- nvinfo : EIATTR_KPARAM_INFO
	.align		4
.L_11:
        /*0028*/ 	.byte	0x04, 0x17
        /*002a*/ 	.short	(.L_13 - .L_12)
.L_12:
        /*002c*/ 	.word	0x00000000
        /*0030*/ 	.short	0x000b
        /*0032*/ 	.short	0x0038
        /*0034*/ 	.byte	0x00, 0xf0, 0x11, 0x00


	//----- nvinfo : EIATTR_KPARAM_INFO
	.align		4
.L_13:
        /*0038*/ 	.byte	0x04, 0x17
        /*003a*/ 	.short	(.L_15 - .L_14)
.L_14:
        /*003c*/ 	.word	0x00000000
        /*0040*/ 	.short	0x000a
        /*0042*/ 	.short	0x0034
        /*0044*/ 	.byte	0x00, 0xf0, 0x11, 0x00


	//----- nvinfo : EIATTR_KPARAM_INFO
	.align		4
.L_15:
        /*0048*/ 	.byte	0x04, 0x17
        /*004a*/ 	.short	(.L_17 - .L_16)
.L_16:
        /*004c*/ 	.word	0x00000000
        /*0050*/ 	.short	0x0009
        /*0052*/ 	.short	0x0030
        /*0054*/ 	.byte	0x00, 0xf0, 0x11, 0x00


	//----- nvinfo : EIATTR_KPARAM_INFO
	.align		4
.L_17:
        /*0058*/ 	.byte	0x04, 0x17
        /*005a*/ 	.short	(.L_19 - .L_18)
.L_18:
        /*005c*/ 	.word	0x00000000
        /*0060*/ 	.short	0x0008
        /*0062*/ 	.short	0x002c
        /*0064*/ 	.byte	0x00, 0xf0, 0x11, 0x00


	//----- nvinfo : EIATTR_KPARAM_INFO
	.align		4
.L_19:
        /*0068*/ 	.byte	0x04, 0x17
        /*006a*/ 	.short	(.L_21 - .L_20)
.L_20:
        /*006c*/ 	.word	0x00000000
        /*0070*/ 	.short	0x0007
        /*0072*/ 	.short	0x0028
        /*0074*/ 	.byte	0x00, 0xf0, 0x11, 0x00


	//----- nvinfo : EIATTR_KPARAM_INFO
	.align		4
.L_21:
        /*0078*/ 	.byte	0x04, 0x17
        /*007a*/ 	.short	(.L_23 - .L_22)
.L_22:
        /*007c*/ 	.word	0x00000000
        /*0080*/ 	.short	0x0006
        /*0082*/ 	.short	0x0024
        /*0084*/ 	.byte	0x00, 0xf0, 0x11, 0x00


	//----- nvinfo : EIATTR_KPARAM_INFO
	.align		4
.L_23:
        /*0088*/ 	.byte	0x04, 0x17
        /*008a*/ 	.short	(.L_25 - .L_24)
.L_24:
        /*008c*/ 	.word	0x00000000
        /*0090*/ 	.short	0x0005
        /*0092*/ 	.short	0x0020
        /*0094*/ 	.byte	0x00, 0xf0, 0x11, 0x00


	//----- nvinfo : EIATTR_KPARAM_INFO
	.align		4
.L_25:
        /*0098*/ 	.byte	0x04, 0x17
        /*009a*/ 	.short	(.L_27 - .L_26)
.L_26:
        /*009c*/ 	.word	0x00000000
        /*00a0*/ 	.short	0x0004
        /*00a2*/ 	.short	0x001c
        /*00a4*/ 	.byte	0x00, 0xf0, 0x11, 0x00


	//----- nvinfo : EIATTR_KPARAM_INFO
	.align		4
.L_27:
        /*00a8*/ 	.byte	0x04, 0x17
        /*00aa*/ 	.short	(.L_29 - .L_28)
.L_28:
        /*00ac*/ 	.word	0x00000000
        /*00b0*/ 	.short	0x0003
        /*00b2*/ 	.short	0x0018
        /*00b4*/ 	.byte	0x00, 0xf0, 0x11, 0x00


	//----- nvinfo : EIATTR_KPARAM_INFO
	.align		4
.L_29:
        /*00b8*/ 	.byte	0x04, 0x17
        /*00ba*/ 	.short	(.L_31 - .L_30)
.L_30:
        /*00bc*/ 	.word	0x00000000
        /*00c0*/ 	.short	0x0002
        /*00c2*/ 	.short	0x0010
        /*00c4*/ 	.byte	0x00, 0xf4, 0x21, 0x00


	//----- nvinfo : EIATTR_KPARAM_INFO
	.align		4
.L_31:
        /*00c8*/ 	.byte	0x04, 0x17
        /*00ca*/ 	.short	(.L_33 - .L_32)
.L_32:
        /*00cc*/ 	.word	0x00000000
        /*00d0*/ 	.short	0x0001
        /*00d2*/ 	.short	0x0008
        /*00d4*/ 	.byte	0x00, 0xf4, 0x21, 0x00


	//----- nvinfo : EIATTR_KPARAM_INFO
	.align		4
.L_33:
        /*00d8*/ 	.byte	0x04, 0x17
        /*00da*/ 	.short	(.L_35 - .L_34)
.L_34:
        /*00dc*/ 	.word	0x00000000
        /*00e0*/ 	.short	0x0000
        /*00e2*/ 	.short	0x0000
        /*00e4*/ 	.byte	0x00, 0xf4, 0x21, 0x00


	//----- nvinfo : EIATTR_SPARSE_MMA_MASK
	.align		4
.L_35:
        /*00e8*/ 	.byte	0x03, 0x50
        /*00ea*/ 	.short	0x0000


	//----- nvinfo : EIATTR_MAXREG_COUNT
	.align		4
        /*00ec*/ 	.byte	0x03, 0x1b
        /*00ee*/ 	.short	0x00ff


	//----- nvinfo : EIATTR_NUM_BARRIERS
	.align		4
        /*00f0*/ 	.byte	0x02, 0x4c
        /*00f2*/ 	.byte	0x01
	.zero		1


	//----- nvinfo : EIATTR_ANNOTATIONS
	.align		4
        /*00f4*/ 	.byte	0x04, 0x55
        /*00f6*/ 	.short	(.L_37 - .L_36)


	//   ....[0]....
.L_36:
        /*00f8*/ 	.word	0x00000001
        /*00fc*/ 	.byte	0x60, 0x01, 0x00, 0x00, 0x01, 0x00, 0x00, 0x00, 0x00, 0x0d, 0x00, 0x00, 0x01, 0x00, 0x00, 0x00
        /* <DEDUP_REMOVED lines=297> */
        /*139c*/ 	.byte	0x80, 0xdb, 0x00, 0x00


	//----- nvinfo : EIATTR_MERCURY_ISA_VERSION
	.align		4
.L_37:
        /*13a0*/ 	.byte	0x03, 0x5f
        /*13a2*/ 	.short	0x0101


	//----- nvinfo : EIATTR_EXIT_INSTR_OFFSETS
	.align		4
        /*13a4*/ 	.byte	0x04, 0x1c
        /*13a6*/ 	.short	(.L_39 - .L_38)


	//   ....[0]....
.L_38:
        /*13a8*/ 	.word	0x00012480


	//   ....[1]....
        /*13ac*/ 	.word	0x000124a0


	//----- nvinfo : EIATTR_REQNTID
	.align		4
.L_39:
        /*13b0*/ 	.byte	0x04, 0x10
        /*13b2*/ 	.short	(.L_41 - .L_40)
.L_40:
        /*13b4*/ 	.word	0x00000080
        /*13b8*/ 	.word	0x00000001
        /*13bc*/ 	.word	0x00000001


	//----- nvinfo : EIATTR_CBANK_PARAM_SIZE
	.align		4
.L_41:
        /*13c0*/ 	.byte	0x03, 0x19
        /*13c2*/ 	.short	0x0050


	//----- nvinfo : EIATTR_PARAM_CBANK
	.align		4
        /*13c4*/ 	.byte	0x04, 0x0a
        /*13c6*/ 	.short	(.L_43 - .L_42)
	.align		4
.L_42:
        /*13c8*/ 	.word	index@(.nv.constant0.matmul_kernel)
        /*13cc*/ 	.short	0x0210
        /*13ce*/ 	.short	0x0050


	//----- nvinfo : EIATTR_SW_WAR
	.align		4
.L_43:
        /*13d0*/ 	.byte	0x04, 0x36
        /*13d2*/ 	.short	(.L_45 - .L_44)
.L_44:
        /*13d4*/ 	.word	0x00000008
.L_45:


//--------------------- .nv.callgraph             --------------------------
	.section	.nv.callgraph,"",@"SHT_CUDA_CALLGRAPH"
	.align	4
	.sectionentsize	8
	.align		4
        /*0000*/ 	.word	0x00000000
	.align		4
        /*0004*/ 	.word	0xffffffff
	.align		4
        /*0008*/ 	.word	0x00000000
	.align		4
        /*000c*/ 	.word	0xfffffffe
	.align		4
        /*0010*/ 	.word	0x00000000
	.align		4
        /*0014*/ 	.word	0xfffffffd
	.align		4
        /*0018*/ 	.word	0x00000000
	.align		4
        /*001c*/ 	.word	0xfffffffc


//--------------------- .text.matmul_kernel       --------------------------
	.section	.text.matmul_kernel,"ax",@progbits
	.align	128
        .global         matmul_kernel
        .type           matmul_kernel,@function
        .size           matmul_kernel,(.L_x_3 - matmul_kernel)
        .other          matmul_kernel,@"STO_CUDA_ENTRY STV_DEFAULT"
matmul_kernel:
.text.matmul_kernel:
[----:B------:R-:W1:Y:S08]  /*0000*/  LDC R1, c[0x0][0x28] ;  /* 0x00000a00ff017b82 */ /* 0x000e700000000800 */
[----:B------:R-:W2:Y:S01]  /*0010*/  LDC.64 R2, c[0x0][0x228] ;  /* 0x00008a00ff027b82 */ /* 0x000ea20000000a00 */
[----:B-1----:R-:W-:Y:S01]  /*0020*/  VIADD R1, R1, 0xfffffc08 ;  /* 0xfffffc0801017836 */ /* 0x002fe20000000000 */
[----:B------:R-:W1:Y:S01]  /*0030*/  S2R R5, SR_CTAID.X ;  /* 0x0000000000057919 */ /* 0x000e620000002500 */
[----:B------:R-:W-:Y:S01]  /*0040*/  UMOV UR7, 0x400 ;  /* 0x0000040000077882 */ /* 0x000fe20000000000 */
[----:B------:R-:W-:Y:S01]  /*0050*/  ULDC.64 UR22, c[0x0][0x210] ;  /* 0x0000840000167ab9 */ /* 0x000fe20000000a00 */
[----:B------:R-:W-:Y:S01]  /*0060*/  ULDC.64 UR18, c[0x0][0x208] ;  /* 0x0000820000127ab9 */ /* 0x000fe20000000a00 */
[----:B------:R-:W3:Y:S01]  /*0070*/  S2R R16, SR_TID.X ;  /* 0x0000000000107919 */ /* 0x000ee20000002100 */
[----:B------:R-:W-:Y:S01]  /*0080*/  ULDC UR20, c[0x0][0x230] ;  /* 0x00008c0000147ab9 */ /* 0x000fe20000000800 */
[----:B------:R-:W4:Y:S01]  /*0090*/  LDC.64 R204, c[0x0][0x230] ;  /* 0x00008c00ffcc7b82 */ /* 0x000f220000000a00 */
[----:B------:R-:W-:Y:S01]  /*00a0*/  ULDC UR17, c[0x0][0x230] ;  /* 0x00008c0000117ab9 */ /* 0x000fe20000000800 */
[----:B------:R-:W-:Y:S01]  /*00b0*/  UIADD3 UR20, UR20, -0x24, URZ ;  /* 0xffffffdc14147890 */ /* 0x000fe2000fffe03f */
[----:B------:R-:W-:Y:S01]  /*00c0*/  ULDC UR10, c[0x0][0x230] ;  /* 0x00008c00000a7ab9 */ /* 0x000fe20000000800 */
[----:B------:R-:W-:Y:S01]  /*00d0*/  ULDC UR14, c[0x0][0x230] ;  /* 0x00008c00000e7ab9 */ /* 0x000fe20000000800 */
[----:B------:R-:W-:-:S03]  /*00e0*/  UIADD3 UR17, UR17, -0x23, URZ ;  /* 0xffffffdd11117890 */ /* 0x000fc6000fffe03f */
[----:B------:R-:W3:Y:S01]  /*00f0*/  S2UR UR4, SR_CgaCtaId ;  /* 0x00000000000479c3 */ /* 0x000ee20000008800 */
[----:B------:R-:W-:Y:S01]  /*0100*/  ULDC UR9, c[0x0][0x230] ;  /* 0x00008c0000097ab9 */ /* 0x000fe20000000800 */
[----:B------:R-:W-:Y:S01]  /*0110*/  UIADD3 UR10, UR10, -0x2c, URZ ;  /* 0xffffffd40a0a7890 */ /* 0x000fe2000fffe03f */
[----:B------:R-:W-:Y:S01]  /*0120*/  ULDC UR13, c[0x0][0x230] ;  /* 0x00008c00000d7ab9 */ /* 0x000fe20000000800 */
[----:B------:R-:W-:Y:S02]  /*0130*/  UIADD3 UR14, UR14, -0x28, URZ ;  /* 0xffffffd80e0e7890 */ /* 0x000fe4000fffe03f */
[----:B------:R-:W-:Y:S01]  /*0140*/  UISETP.GE.U32.AND UP0, UPT, UR20, 0x7fffff9d, UPT ;  /* 0x7fffff9d1400788c */ /* 0x000fe2000bf06070 */
[----:B--2---:R-:W-:Y:S01]  /*0150*/  IMAD.MOV.U32 R152, RZ, RZ, R3 ;  /* 0x000000ffff987224 */ /* 0x004fe200078e0003 */
[----:B------:R2:W-:Y:S01]  /*0160*/  STL.64 [R1+0x248], R2 ;  /* 0x0002480201007387 */ /* 0x0005e20000100a00 */
[----:B------:R-:W-:Y:S01]  /*0170*/  IMAD.MOV.U32 R14, RZ, RZ, R2 ;  /* 0x000000ffff0e7224 */ /* 0x000fe200078e0002 */
[----:B------:R-:W3:Y:S01]  /*0180*/  LDC R21, c[0x0][0x230] ;  /* 0x00008c00ff157b82 */ /* 0x000ee20000000800 */
[----:B------:R-:W-:Y:S01]  /*0190*/  VIADD R0, R152, 0x7f ;  /* 0x0000007f98007836 */ /* 0x000fe20000000000 */
[----:B------:R-:W-:Y:S01]  /*01a0*/  ULDC UR12, c[0x0][0x230] ;  /* 0x00008c00000c7ab9 */ /* 0x000fe20000000800 */
[----:B------:R-:W-:Y:S01]  /*01b0*/  UIADD3 UR9, UR9, -0x2b, URZ ;  /* 0xffffffd509097890 */ /* 0x000fe2000fffe03f */
[----:B------:R-:W-:Y:S01]  /*01c0*/  IABS R11, R14 ;  /* 0x0000000e000b7213 */ /* 0x000fe20000000000 */
[----:B------:R-:W-:Y:S01]  /*01d0*/  ULDC UR16, c[0x0][0x230] ;  /* 0x00008c0000107ab9 */ /* 0x000fe20000000800 */
[----:B------:R-:W-:Y:S01]  /*01e0*/  UIADD3 UR13, UR13, -0x27, URZ ;  /* 0xffffffd90d0d7890 */ /* 0x000fe2000fffe03f */
[----:B-1----:R-:W-:Y:S01]  /*01f0*/  IABS R8, R5 ;  /* 0x0000000500087213 */ /* 0x002fe20000000000 */
[----:B------:R-:W1:Y:S01]  /*0200*/  LDC R20, c[0x0][0x230] ;  /* 0x00008c00ff147b82 */ /* 0x000e620000000800 */
[----:B------:R-:W-:Y:S01]  /*0210*/  UISETP.GE.U32.AND UP4, UPT, UR17, 0x7fffff9e, UPT ;  /* 0x7fffff9e1100788c */ /* 0x000fe2000bf86070 */
[----:B--2---:R-:W-:Y:S01]  /*0220*/  SHF.R.S32.HI R3, RZ, 0x1f, R0 ;  /* 0x0000001fff037819 */ /* 0x004fe20000011400 */
[----:B------:R-:W-:Y:S01]  /*0230*/  ULDC UR11, c[0x0][0x230] ;  /* 0x00008c00000b7ab9 */ /* 0x000fe20000000800 */
[----:B------:R-:W-:Y:S01]  /*0240*/  UIADD3 UR12, UR12, -0x2a, URZ ;  /* 0xffffffd60c0c7890 */ /* 0x000fe2000fffe03f */
[----:B----4-:R-:W-:Y:S01]  /*0250*/  VIADD R204, R204, 0x3f ;  /* 0x0000003fcccc7836 */ /* 0x010fe20000000000 */
[----:B------:R-:W-:Y:S01]  /*0260*/  LEA.HI R3, R3, R0, RZ, 0x7 ;  /* 0x0000000003037211 */ /* 0x000fe200078f38ff */
[----:B---3--:R-:W-:Y:S01]  /*0270*/  ULEA UR7, UR4, UR7, 0x18 ;  /* 0x0000000704077291 */ /* 0x008fe2000f8ec03f */
[----:B------:R-:W2:Y:S01]  /*0280*/  LDC R15, c[0x0][0x230] ;  /* 0x00008c00ff0f7b82 */ /* 0x000ea20000000800 */
[----:B------:R-:W-:Y:S01]  /*0290*/  UISETP.GE.U32.AND UP1, UPT, UR10, 0x7fffff95, UPT ;  /* 0x7fffff950a00788c */ /* 0x000fe2000bf26070 */
[----:B------:R-:W-:Y:S01]  /*02a0*/  SHF.R.S32.HI R3, RZ, 0x7, R3 ;  /* 0x00000007ff037819 */ /* 0x000fe20000011403 */
[----:B------:R-:W-:-:S02]  /*02b0*/  UIADD3 UR16, UR16, -0x26, URZ ;  /* 0xffffffda10107890 */ /* 0x000fc4000fffe03f */
[----:B------:R-:W-:Y:S02]  /*02c0*/  UISETP.GE.U32.AND UP3, UPT, UR14, 0x7fffff99, UPT ;  /* 0x7fffff990e00788c */ /* 0x000fe4000bf66070 */
[----:B------:R-:W-:Y:S01]  /*02d0*/  IMAD.SHL.U32 R4, R3, 0x8, RZ ;  /* 0x0000000803047824 */ /* 0x000fe200078e00ff */
[----:B------:R-:W3:Y:S01]  /*02e0*/  LDC R22, c[0x0][0x230] ;  /* 0x00008c00ff167b82 */ /* 0x000ee20000000800 */
[----:B------:R-:W-:Y:S01]  /*02f0*/  USEL UR10, URZ, 0x1, UP0 ;  /* 0x000000013f0a7887 */ /* 0x000fe20008000000 */
[----:B------:R-:W-:Y:S02]  /*0300*/  ULDC UR5, c[0x0][0x230] ;  /* 0x00008c0000057ab9 */ /* 0x000fe40000000800 */
[-C--:B------:R-:W-:Y:S01]  /*0310*/  IABS R7, R4.reuse ;  /* 0x0000000400077213 */ /* 0x080fe20000000000 */
[----:B------:R-:W-:Y:S01]  /*0320*/  UIADD3 UR11, UR11, -0x29, URZ ;  /* 0xffffffd70b0b7890 */ /* 0x000fe2000fffe03f */
[----:B------:R-:W-:Y:S01]  /*0330*/  IABS R10, R4 ;  /* 0x00000004000a7213 */ /* 0x000fe20000000000 */
[----:B------:R-:W-:Y:S01]  /*0340*/  UISETP.GE.U32.AND UP0, UPT, UR9, 0x7fffff96, UPT ;  /* 0x7fffff960900788c */ /* 0x000fe2000bf06070 */
[----:B------:R-:W4:Y:S01]  /*0350*/  I2F.RP R0, R7 ;  /* 0x0000000700007306 */ /* 0x000f220000209400 */
[----:B------:R-:W1:Y:S01]  /*0360*/  LDC R252, c[0x0][0x230] ;  /* 0x00008c00fffc7b82 */ /* 0x000e620000000800 */
[----:B------:R-:W-:-:S02]  /*0370*/  UISETP.GE.U32.AND UP6, UPT, UR13, 0x7fffff9a, UPT ;  /* 0x7fffff9a0d00788c */ /* 0x000fc4000bfc6070 */
[----:B------:R-:W-:Y:S01]  /*0380*/  USEL UR9, URZ, 0x1fffe, UP4 ;  /* 0x0001fffe3f097887 */ /* 0x000fe2000a000000 */
[----:B------:R-:W-:Y:S01]  /*0390*/  ULDC UR4, c[0x0][0x230] ;  /* 0x00008c0000047ab9 */ /* 0x000fe20000000800 */
[----:B------:R-:W-:Y:S02]  /*03a0*/  UIADD3 UR5, UR5, -0x30, URZ ;  /* 0xffffffd005057890 */ /* 0x000fe4000fffe03f */
[----:B------:R-:W-:Y:S02]  /*03b0*/  UISETP.GE.U32.AND UP4, UPT, UR12, 0x7fffff97, UPT ;  /* 0x7fffff970c00788c */ /* 0x000fe4000bf86070 */
[----:B------:R-:W-:Y:S02]  /*03c0*/  UISETP.GE.U32.AND UP5, UPT, UR16, 0x7fffff9b, UPT ;  /* 0x7fffff9b1000788c */ /* 0x000fe4000bfa6070 */
[----:B------:R-:W-:Y:S01]  /*03d0*/  USEL UR12, URZ, 0x1, UP3 ;  /* 0x000000013f0c7887 */ /* 0x000fe20009800000 */
[----:B----4-:R-:W4:Y:S01]  /*03e0*/  MUFU.RCP R0, R0 ;  /* 0x0000000000007308 */ /* 0x010f220000001000 */
[----:B------:R-:W-:-:S02]  /*03f0*/  UIADD3 UR4, UR4, -0x2f, URZ ;  /* 0xffffffd104047890 */ /* 0x000fc4000fffe03f */
[----:B------:R-:W-:Y:S01]  /*0400*/  UISETP.GE.U32.AND UP3, UPT, UR11, 0x7fffff98, UPT ;  /* 0x7fffff980b00788c */ /* 0x000fe2000bf66070 */
[----:B------:R-:W-:Y:S01]  /*0410*/  ULDC UR15, c[0x0][0x230] ;  /* 0x00008c00000f7ab9 */ /* 0x000fe20000000800 */
[----:B------:R-:W-:Y:S02]  /*0420*/  USEL UR11, URZ, 0x1fffe, UP6 ;  /* 0x0001fffe3f0b7887 */ /* 0x000fe4000b000000 */
[----:B------:R-:W-:Y:S01]  /*0430*/  UISETP.GE.U32.AND UP6, UPT, UR5, 0x7fffff91, UPT ;  /* 0x7fffff910500788c */ /* 0x000fe2000bfc6070 */
[----:B-1----:R-:W-:Y:S01]  /*0440*/  VIADD R252, R252, 0xffffffc0 ;  /* 0xffffffc0fcfc7836 */ /* 0x002fe20000000000 */
[----:B------:R-:W-:Y:S02]  /*0450*/  UIADD3 UR15, UR15, -0x25, URZ ;  /* 0xffffffdb0f0f7890 */ /* 0x000fe4000fffe03f */
[----:B------:R-:W-:Y:S02]  /*0460*/  USEL UR5, URZ, 0x4, UP5 ;  /* 0x000000043f057887 */ /* 0x000fe4000a800000 */
[----:B------:R-:W-:Y:S01]  /*0470*/  UISETP.GE.U32.AND UP5, UPT, UR4, 0x7fffff92, UPT ;  /* 0x7fffff920400788c */ /* 0x000fe2000bfa6070 */
[----:B----4-:R-:W-:Y:S01]  /*0480*/  VIADD R2, R0, 0xffffffe ;  /* 0x0ffffffe00027836 */ /* 0x010fe20000000000 */
[----:B------:R-:W-:Y:S01]  /*0490*/  ULDC UR6, c[0x0][0x230] ;  /* 0x00008c0000067ab9 */ /* 0x000fe20000000800 */
[----:B------:R-:W-:Y:S01]  /*04a0*/  IMAD.MOV R0, RZ, RZ, -R10 ;  /* 0x000000ffff007224 */ /* 0x000fe200078e0a0a */
[----:B------:R-:W-:Y:S01]  /*04b0*/  ULDC UR8, c[0x0][0x230] ;  /* 0x00008c0000087ab9 */ /* 0x000fe20000000800 */
[----:B------:R1:W4:Y:S01]  /*04c0*/  F2I.FTZ.U32.TRUNC.NTZ R3, R2 ;  /* 0x0000000200037305 */ /* 0x000322000021f000 */
[----:B------:R-:W-:-:S02]  /*04d0*/  UISETP.GE.U32.AND UP2, UPT, UR15, 0x7fffff9c, UPT ;  /* 0x7fffff9c0f00788c */ /* 0x000fc4000bf46070 */
[----:B------:R-:W-:Y:S02]  /*04e0*/  UIADD3 UR6, UR6, -0x2d, URZ ;  /* 0xffffffd306067890 */ /* 0x000fe4000fffe03f */
[----:B------:R-:W-:Y:S02]  /*04f0*/  UIADD3 UR8, UR8, -0x2e, URZ ;  /* 0xffffffd208087890 */ /* 0x000fe4000fffe03f */
[----:B------:R-:W-:Y:S01]  /*0500*/  USEL UR17, URZ, 0x1, UP6 ;  /* 0x000000013f117887 */ /* 0x000fe2000b000000 */
[----:B-1----:R-:W-:Y:S01]  /*0510*/  IMAD.MOV.U32 R2, RZ, RZ, RZ ;  /* 0x000000ffff027224 */ /* 0x002fe200078e00ff */
[----:B------:R-:W-:Y:S02]  /*0520*/  USEL UR20, URZ, 0x1fffe, UP5 ;  /* 0x0001fffe3f147887 */ /* 0x000fe4000a800000 */
[----:B------:R-:W-:Y:S02]  /*0530*/  USEL UR4, URZ, 0x7fff8, UP2 ;  /* 0x0007fff83f047887 */ /* 0x000fe40009000000 */
[----:B------:R-:W-:Y:S01]  /*0540*/  USEL UR13, URZ, 0x1, UP1 ;  /* 0x000000013f0d7887 */ /* 0x000fe20008800000 */
[----:B----4-:R-:W-:Y:S01]  /*0550*/  IMAD.MOV R6, RZ, RZ, -R3 ;  /* 0x000000ffff067224 */ /* 0x010fe200078e0a03 */
[----:B------:R-:W-:-:S02]  /*0560*/  UIADD3 UR11, UR12, UR11, URZ ;  /* 0x0000000b0c0b7290 */ /* 0x000fc4000fffe03f */
[----:B------:R-:W-:Y:S01]  /*0570*/  UISETP.GE.U32.AND UP2, UPT, UR8, 0x7fffff93, UPT ;  /* 0x7fffff930800788c */ /* 0x000fe2000bf46070 */
[----:B------:R-:W-:Y:S01]  /*0580*/  IMAD R9, R6, R7, RZ ;  /* 0x0000000706097224 */ /* 0x000fe200078e02ff */
[----:B------:R-:W-:Y:S01]  /*0590*/  UISETP.GE.U32.AND UP1, UPT, UR6, 0x7fffff94, UPT ;  /* 0x7fffff940600788c */ /* 0x000fe2000bf26070 */
[----:B------:R-:W-:Y:S01]  /*05a0*/  IMAD.MOV.U32 R6, RZ, RZ, R8 ;  /* 0x000000ffff067224 */ /* 0x000fe200078e0008 */
[----:B------:R-:W-:Y:S01]  /*05b0*/  USEL UR14, URZ, 0x1fffe, UP0 ;  /* 0x0001fffe3f0e7887 */ /* 0x000fe20008000000 */
[----:B------:R-:W-:Y:S01]  /*05c0*/  IMAD.HI.U32 R3, R3, R9, R2 ;  /* 0x0000000903037227 */ /* 0x000fe200078e0002 */
[----:B------:R-:W-:Y:S02]  /*05d0*/  UIADD3 UR17, UR17, UR20, URZ ;  /* 0x0000001411117290 */ /* 0x000fe4000fffe03f */
[----:B------:R-:W-:Y:S02]  /*05e0*/  ULOP3.LUT UR11, UR11, 0x3, URZ, 0xc0, !UPT ;  /* 0x000000030b0b7892 */ /* 0x000fe4000f8ec03f */
[----:B------:R-:W-:Y:S01]  /*05f0*/  USEL UR15, URZ, 0x4, UP2 ;  /* 0x000000043f0f7887 */ /* 0x000fe20009000000 */
[----:B------:R-:W-:Y:S01]  /*0600*/  IMAD.HI.U32 R3, R3, R6, RZ ;  /* 0x0000000603037227 */ /* 0x000fe200078e00ff */
[----:B------:R-:W-:-:S02]  /*0610*/  USEL UR16, URZ, 0x7fff8, UP1 ;  /* 0x0007fff83f107887 */ /* 0x000fc40008800000 */
[----:B------:R-:W-:Y:S01]  /*0620*/  UIADD3 UR13, UR13, UR14, URZ ;  /* 0x0000000e0d0d7290 */ /* 0x000fe2000fffe03f */
[----:B------:R-:W-:Y:S01]  /*0630*/  IMAD R0, R3, R0, R6 ;  /* 0x0000000003007224 */ /* 0x000fe200078e0206 */
[----:B------:R-:W-:Y:S02]  /*0640*/  ULOP3.LUT UR17, UR17, 0x3, URZ, 0xc0, !UPT ;  /* 0x0000000311117892 */ /* 0x000fe4000f8ec03f */
[----:B------:R-:W-:Y:S02]  /*0650*/  UIADD3 UR9, UR10, UR9, URZ ;  /* 0x000000090a097290 */ /* 0x000fe4000fffe03f */
[----:B------:R-:W-:Y:S01]  /*0660*/  ISETP.GT.U32.AND P1, PT, R7, R0, PT ;  /* 0x000000000700720c */ /* 0x000fe20003f24070 */
[----:B------:R-:W-:Y:S02]  /*0670*/  UIADD3 UR4, UR11, UR4, UR5 ;  /* 0x000000040b047290 */ /* 0x000fe4000fffe005 */
[----:B------:R-:W-:Y:S02]  /*0680*/  USEL UR6, URZ, 0x4, UP4 ;  /* 0x000000043f067887 */ /* 0x000fe4000a000000 */
[----:B------:R-:W-:-:S02]  /*0690*/  USEL UR8, URZ, 0x7fff8, UP3 ;  /* 0x0007fff83f087887 */ /* 0x000fc40009800000 */
[----:B------:R-:W-:Y:S02]  /*06a0*/  ULOP3.LUT UR13, UR13, 0x3, URZ, 0xc0, !UPT ;  /* 0x000000030d0d7892 */ /* 0x000fe4000f8ec03f */
[----:B------:R-:W-:Y:S02]  /*06b0*/  UIADD3 UR15, UR17, UR16, UR15 ;  /* 0x00000010110f7290 */ /* 0x000fe4000fffe00f */
[----:B------:R-:W-:Y:S02]  /*06c0*/  ULOP3.LUT UR9, UR9, 0x3, URZ, 0xc0, !UPT ;  /* 0x0000000309097892 */ /* 0x000fe4000f8ec03f */
[----:B------:R-:W-:Y:S01]  /*06d0*/  @!P1 IMAD.IADD R0, R0, 0x1, -R7 ;  /* 0x0000000100009824 */ /* 0x000fe200078e0a07 */
[----:B------:R-:W-:Y:S01]  /*06e0*/  USHF.L.U32 UR4, UR4, 0x8, URZ ;  /* 0x0000000804047899 */ /* 0x000fe2000800063f */
[----:B------:R-:W-:Y:S01]  /*06f0*/  @!P1 VIADD R3, R3, 0x1 ;  /* 0x0000000103039836 */ /* 0x000fe20000000000 */
[----:B------:R-:W-:Y:S01]  /*0700*/  ISETP.NE.AND P1, PT, R4, RZ, PT ;  /* 0x000000ff0400720c */ /* 0x000fe20003f25270 */
[----:B------:R-:W-:Y:S01]  /*0710*/  UIADD3 UR6, UR13, UR8, UR6 ;  /* 0x000000080d067290 */ /* 0x000fe2000fffe006 */
[----:B------:R-:W-:Y:S01]  /*0720*/  ISETP.GE.U32.AND P0, PT, R0, R7, PT ;  /* 0x000000070000720c */ /* 0x000fe20003f06070 */
[----:B------:R-:W-:Y:S01]  /*0730*/  ULOP3.LUT UR15, UR15, 0xf, URZ, 0xc0, !UPT ;  /* 0x0000000f0f0f7892 */ /* 0x000fe2000f8ec03f */
[----:B------:R-:W-:Y:S01]  /*0740*/  LOP3.LUT R0, R5, R4, RZ, 0x3c, !PT ;  /* 0x0000000405007212 */ /* 0x000fe200078e3cff */
[----:B------:R-:W-:-:S02]  /*0750*/  ULOP3.LUT UR4, UR4, 0xf00, URZ, 0xe2, !UPT ;  /* 0x00000f0004047892 */ /* 0x000fc4000f8ee23f */
[----:B------:R-:W-:Y:S01]  /*0760*/  ULEA UR6, UR6, UR15, 0x4 ;  /* 0x0000000f06067291 */ /* 0x000fe2000f8e203f */
[----:B------:R-:W-:Y:S01]  /*0770*/  ISETP.GE.AND P2, PT, R0, RZ, PT ;  /* 0x000000ff0000720c */ /* 0x000fe20003f46270 */
[----:B------:R-:W-:Y:S01]  /*0780*/  VIADD R0, R14, 0x7f ;  /* 0x0000007f0e007836 */ /* 0x000fe20000000000 */
[----:B------:R-:W-:Y:S01]  /*0790*/  ULDC UR13, c[0x0][0x230] ;  /* 0x00008c00000d7ab9 */ /* 0x000fe20000000800 */
[----:B------:R-:W-:Y:S01]  /*07a0*/  ULOP3.LUT UR6, UR6, 0xff, URZ, 0xc0, !UPT ;  /* 0x000000ff06067892 */ /* 0x000fe2000f8ec03f */
[----:B------:R-:W-:Y:S01]  /*07b0*/  ULDC UR16, c[0x0][0x230] ;  /* 0x00008c0000107ab9 */ /* 0x000fe20000000800 */
[----:B------:R-:W-:Y:S02]  /*07c0*/  UIADD3 UR13, UR13, -0x13, URZ ;  /* 0xffffffed0d0d7890 */ /* 0x000fe4000fffe03f */
[----:B------:R-:W-:Y:S01]  /*07d0*/  @P0 VIADD R3, R3, 0x1 ;  /* 0x0000000103030836 */ /* 0x000fe20000000000 */
[----:B------:R-:W-:Y:S01]  /*07e0*/  ULDC UR10, c[0x0][0x230] ;  /* 0x00008c00000a7ab9 */ /* 0x000fe20000000800 */
[----:B------:R-:W-:Y:S01]  /*07f0*/  ULDC UR15, c[0x0][0x230] ;  /* 0x00008c00000f7ab9 */ /* 0x000fe20000000800 */
[----:B------:R-:W-:Y:S01]  /*0800*/  UIADD3 UR16, UR16, -0x12, URZ ;  /* 0xffffffee10107890 */ /* 0x000fe2000fffe03f */
[----:B------:R-:W-:Y:S01]  /*0810*/  IMAD.MOV.U32 R2, RZ, RZ, R3 ;  /* 0x000000ffff027224 */ /* 0x000fe200078e0003 */
[----:B------:R-:W-:Y:S01]  /*0820*/  SHF.R.S32.HI R3, RZ, 0x1f, R0 ;  /* 0x0000001fff037819 */ /* 0x000fe20000011400 */
[----:B------:R-:W-:Y:S01]  /*0830*/  ULDC UR8, c[0x0][0x230] ;  /* 0x00008c0000087ab9 */ /* 0x000fe20000000800 */
[----:B------:R-:W-:Y:S01]  /*0840*/  UIADD3 UR10, UR10, -0x18, URZ ;  /* 0xffffffe80a0a7890 */ /* 0x000fe2000fffe03f */
[----:B------:R-:W-:Y:S01]  /*0850*/  @!P2 IMAD.MOV R2, RZ, RZ, -R2 ;  /* 0x000000ffff02a224 */ /* 0x000fe200078e0a02 */
[----:B------:R-:W-:Y:S01]  /*0860*/  @!P1 LOP3.LUT R2, RZ, R4, RZ, 0x33, !PT ;  /* 0x00000004ff029212 */ /* 0x000fe200078e33ff */
[----:B------:R-:W-:Y:S01]  /*0870*/  UIADD3 UR15, UR15, -0x11, URZ ;  /* 0xffffffef0f0f7890 */ /* 0x000fe2000fffe03f */
[----:B------:R-:W-:Y:S01]  /*0880*/  LEA.HI R3, R3, R0, RZ, 0x7 ;  /* 0x0000000003037211 */ /* 0x000fe200078f38ff */
[----:B------:R-:W-:-:S02]  /*0890*/  UISETP.GE.U32.AND UP2, UPT, UR13, 0x7fffffae, UPT ;  /* 0x7fffffae0d00788c */ /* 0x000fc4000bf46070 */
[----:B------:R-:W-:Y:S01]  /*08a0*/  IMAD.SHL.U32 R6, R2, 0x8, RZ ;  /* 0x0000000802067824 */ /* 0x000fe200078e00ff */
[----:B------:R-:W-:Y:S01]  /*08b0*/  UIADD3 UR8, UR8, -0x1c, URZ ;  /* 0xffffffe408087890 */ /* 0x000fe2000fffe03f */
[----:B------:R-:W-:Y:S01]  /*08c0*/  IMAD.MOV R2, RZ, RZ, -R2 ;  /* 0x000000ffff027224 */ /* 0x000fe200078e0a02 */
[----:B------:R-:W-:Y:S02]  /*08d0*/  UISETP.GE.U32.AND UP6, UPT, UR16, 0x7fffffaf, UPT ;  /* 0x7fffffaf1000788c */ /* 0x000fe4000bfc6070 */
[----:B------:R-:W-:Y:S01]  /*08e0*/  LEA.HI.SX32 R3, R3, -R6, 0x19 ;  /* 0x8000000603037211 */ /* 0x000fe200078fcaff */
[----:B------:R-:W-:Y:S01]  /*08f0*/  IMAD R8, R4, R2, R5 ;  /* 0x0000000204087224 */ /* 0x000fe200078e0205 */
[----:B------:R-:W-:Y:S02]  /*0900*/  UISETP.GE.U32.AND UP3, UPT, UR10, 0x7fffffa9, UPT ;  /* 0x7fffffa90a00788c */ /* 0x000fe4000bf66070 */
[----:B------:R-:W-:Y:S01]  /*0910*/  VIMNMX R13, R3, 0x8, PT ;  /* 0x00000008030d7848 */ /* 0x000fe20003fe0100 */
[----:B------:R-:W-:-:S02]  /*0920*/  UISETP.GE.U32.AND UP5, UPT, UR15, 0x7fffffb0, UPT ;  /* 0x7fffffb00f00788c */ /* 0x000fc4000bfa6070 */
[----:B------:R-:W-:Y:S01]  /*0930*/  USEL UR10, URZ, 0x1fffe, UP2 ;  /* 0x0001fffe3f0a7887 */ /* 0x000fe20009000000 */
[-C--:B------:R-:W-:Y:S01]  /*0940*/  IABS R7, R13.reuse ;  /* 0x0000000d00077213 */ /* 0x080fe20000000000 */
[----:B------:R-:W-:Y:S01]  /*0950*/  ULDC UR14, c[0x0][0x230] ;  /* 0x00008c00000e7ab9 */ /* 0x000fe20000000800 */
[----:B------:R-:W-:Y:S01]  /*0960*/  IABS R4, R13 ;  /* 0x0000000d00047213 */ /* 0x000fe20000000000 */
[----:B------:R-:W-:Y:S01]  /*0970*/  UISETP.GE.U32.AND UP2, UPT, UR8, 0x7fffffa5, UPT ;  /* 0x7fffffa50800788c */ /* 0x000fe2000bf46070 */
[----:B------:R-:W1:Y:S01]  /*0980*/  I2F.RP R0, R7 ;  /* 0x0000000700007306 */ /* 0x000e620000209400 */
[----:B------:R-:W-:Y:S02]  /*0990*/  USEL UR8, URZ, 0x4, UP6 ;  /* 0x000000043f087887 */ /* 0x000fe4000b000000 */
[----:B------:R-:W-:Y:S01]  /*09a0*/  UIADD3 UR14, UR14, -0x14, URZ ;  /* 0xffffffec0e0e7890 */ /* 0x000fe2000fffe03f */
[----:B------:R-:W-:Y:S01]  /*09b0*/  ULDC UR11, c[0x0][0x230] ;  /* 0x00008c00000b7ab9 */ /* 0x000fe20000000800 */
[----:B------:R-:W-:-:S02]  /*09c0*/  ULDC UR12, c[0x0][0x230] ;  /* 0x00008c00000c7ab9 */ /* 0x000fc40000000800 */
[----:B------:R-:W-:Y:S01]  /*09d0*/  UISETP.GE.U32.AND UP0, UPT, UR14, 0x7fffffad, UPT ;  /* 0x7fffffad0e00788c */ /* 0x000fe2000bf06070 */
[----:B------:R-:W-:Y:S01]  /*09e0*/  ULDC UR5, c[0x0][0x230] ;  /* 0x00008c0000057ab9 */ /* 0x000fe20000000800 */
[----:B------:R-:W-:Y:S02]  /*09f0*/  UIADD3 UR11, UR11, -0x15, URZ ;  /* 0xffffffeb0b0b7890 */ /* 0x000fe4000fffe03f */
[----:B------:R-:W-:Y:S02]  /*0a00*/  UIADD3 UR12, UR12, -0x16, URZ ;  /* 0xffffffea0c0c7890 */ /* 0x000fe4000fffe03f */
[----:B------:R-:W-:Y:S01]  /*0a10*/  UIADD3 UR5, UR5, -0x1d, URZ ;  /* 0xffffffe305057890 */ /* 0x000fe2000fffe03f */
[----:B-1----:R-:W1:Y:S01]  /*0a20*/  MUFU.RCP R0, R0 ;  /* 0x0000000000007308 */ /* 0x002e620000001000 */
[----:B------:R-:W-:Y:S02]  /*0a30*/  UISETP.GE.U32.AND UP4, UPT, UR12, 0x7fffffab, UPT ;  /* 0x7fffffab0c00788c */ /* 0x000fe4000bf86070 */
[----:B------:R-:W-:Y:S01]  /*0a40*/  USEL UR12, URZ, 0x1, UP2 ;  /* 0x000000013f0c7887 */ /* 0x000fe20009000000 */
[----:B-1----:R-:W-:-:S02]  /*0a50*/  VIADD R3, R0, 0xffffffe ;  /* 0x0ffffffe00037836 */ /* 0x002fc40000000000 */
[----:B------:R-:W-:-:S04]  /*0a60*/  IMAD.MOV R0, RZ, RZ, -R4 ;  /* 0x000000ffff007224 */ /* 0x000fc800078e0a04 */
[----:B------:R-:W1:Y:S02]  /*0a70*/  F2I.FTZ.U32.TRUNC.NTZ R3, R3 ;  /* 0x0000000300037305 */ /* 0x000e64000021f000 */
[----:B-1----:R-:W-:-:S04]  /*0a80*/  IMAD.MOV R9, RZ, RZ, -R3 ;  /* 0x000000ffff097224 */ /* 0x002fc800078e0a03 */
[----:B------:R-:W-:Y:S01]  /*0a90*/  IMAD.MOV.U32 R2, RZ, RZ, R9 ;  /* 0x000000ffff027224 */ /* 0x000fe200078e0009 */
[----:B------:R-:W-:-:S03]  /*0aa0*/  IABS R9, R8 ;  /* 0x0000000800097213 */ /* 0x000fc60000000000 */
[----:B------:R-:W-:Y:S02]  /*0ab0*/  IMAD R5, R2, R7, RZ ;  /* 0x0000000702057224 */ /* 0x000fe400078e02ff */
[----:B------:R-:W-:-:S04]  /*0ac0*/  IMAD.MOV.U32 R2, RZ, RZ, RZ ;  /* 0x000000ffff027224 */ /* 0x000fc800078e00ff */
[----:B------:R-:W-:Y:S02]  /*0ad0*/  IMAD.HI.U32 R2, R3, R5, R2 ;  /* 0x0000000503027227 */ /* 0x000fe400078e0002 */
[----:B------:R-:W1:Y:S04]  /*0ae0*/  I2F.RP R3, R11 ;  /* 0x0000000b00037306 */ /* 0x000e680000209400 */
[----:B------:R-:W-:-:S04]  /*0af0*/  IMAD.HI.U32 R2, R2, R9, RZ ;  /* 0x0000000902027227 */ /* 0x000fc800078e00ff */
[----:B------:R-:W-:-:S05]  /*0b00*/  IMAD R0, R2, R0, R9 ;  /* 0x0000000002007224 */ /* 0x000fca00078e0209 */
[----:B------:R-:W-:Y:S01]  /*0b10*/  ISETP.GT.U32.AND P1, PT, R7, R0, PT ;  /* 0x000000000700720c */ /* 0x000fe20003f24070 */
[----:B-1----:R-:W1:-:S12]  /*0b20*/  MUFU.RCP R3, R3 ;  /* 0x0000000300037308 */ /* 0x002e580000001000 */
[----:B------:R-:W-:Y:S02]  /*0b30*/  @!P1 IMAD.IADD R0, R0, 0x1, -R7 ;  /* 0x0000000100009824 */ /* 0x000fe400078e0a07 */
[----:B------:R-:W-:Y:S01]  /*0b40*/  @!P1 VIADD R2, R2, 0x1 ;  /* 0x0000000102029836 */ /* 0x000fe20000000000 */
[----:B------:R-:W-:Y:S02]  /*0b50*/  ISETP.NE.AND P1, PT, R13, RZ, PT ;  /* 0x000000ff0d00720c */ /* 0x000fe40003f25270 */
[----:B------:R-:W-:Y:S01]  /*0b60*/  ISETP.GE.U32.AND P0, PT, R0, R7, PT ;  /* 0x000000070000720c */ /* 0x000fe20003f06070 */
[----:B-1----:R-:W-:Y:S01]  /*0b70*/  VIADD R4, R3, 0xffffffe ;  /* 0x0ffffffe03047836 */ /* 0x002fe20000000000 */
[----:B------:R-:W-:Y:S02]  /*0b80*/  LOP3.LUT R0, R8, R13, RZ, 0x3c, !PT ;  /* 0x0000000d08007212 */ /* 0x000fe400078e3cff */
[----:B------:R-:W-:Y:S01]  /*0b90*/  LOP3.LUT R7, R16, 0x7f, RZ, 0xc0, !PT ;  /* 0x0000007f10077812 */ /* 0x000fe200078ec0ff */
[----:B------:R1:W4:Y:S01]  /*0ba0*/  F2I.FTZ.U32.TRUNC.NTZ R5, R4 ;  /* 0x0000000400057305 */ /* 0x000322000021f000 */
[----:B------:R-:W-:-:S07]  /*0bb0*/  ISETP.GE.AND P2, PT, R0, RZ, PT ;  /* 0x000000ff0000720c */ /* 0x000fce0003f46270 */
[----:B------:R-:W-:Y:S02]  /*0bc0*/  @P0 VIADD R2, R2, 0x1 ;  /* 0x0000000102020836 */ /* 0x000fe40000000000 */
[----:B-1----:R-:W-:Y:S02]  /*0bd0*/  IMAD.MOV.U32 R4, RZ, RZ, RZ ;  /* 0x000000ffff047224 */ /* 0x002fe400078e00ff */
[----:B------:R-:W-:Y:S01]  /*0be0*/  IMAD.MOV.U32 R10, RZ, RZ, R2 ;  /* 0x000000ffff0a7224 */ /* 0x000fe200078e0002 */
[----:B------:R-:W-:-:S03]  /*0bf0*/  IABS R2, R152 ;  /* 0x0000009800027213 */ /* 0x000fc60000000000 */
[----:B------:R-:W-:Y:S01]  /*0c00*/  @!P2 IMAD.MOV R10, RZ, RZ, -R10 ;  /* 0x000000ffff0aa224 */ /* 0x000fe200078e0a0a */
[----:B------:R-:W-:Y:S01]  /*0c10*/  @!P1 LOP3.LUT R10, RZ, R13, RZ, 0x33, !PT ;  /* 0x0000000dff0a9212 */ /* 0x000fe200078e33ff */
[----:B------:R-:W1:Y:S04]  /*0c20*/  I2F.RP R3, R2 ;  /* 0x0000000200037306 */ /* 0x000e680000209400 */
[----:B------:R-:W-:-:S04]  /*0c30*/  IMAD.MOV R0, RZ, RZ, -R10 ;  /* 0x000000ffff007224 */ /* 0x000fc800078e0a0a */
[----:B------:R-:W-:Y:S02]  /*0c40*/  IMAD R0, R13, R0, R8 ;  /* 0x000000000d007224 */ /* 0x000fe400078e0208 */
[----:B----4-:R-:W-:Y:S01]  /*0c50*/  IMAD.MOV R8, RZ, RZ, -R5 ;  /* 0x000000ffff087224 */ /* 0x010fe200078e0a05 */
[----:B------:R-:W4:Y:S01]  /*0c60*/  LDC R13, c[0x0][0x230] ;  /* 0x00008c00ff0d7b82 */ /* 0x000f220000000800 */
[----:B------:R-:W-:Y:S02]  /*0c70*/  IMAD.IADD R0, R6, 0x1, R0 ;  /* 0x0000000106007824 */ /* 0x000fe400078e0200 */
[----:B------:R-:W-:Y:S01]  /*0c80*/  IMAD.MOV.U32 R6, RZ, RZ, R8 ;  /* 0x000000ffff067224 */ /* 0x000fe200078e0008 */
[----:B-1----:R-:W1:Y:S01]  /*0c90*/  MUFU.RCP R3, R3 ;  /* 0x0000000300037308 */ /* 0x002e620000001000 */
[----:B------:R-:W-:Y:S02]  /*0ca0*/  IMAD R12, R0, 0x80, R7 ;  /* 0x00000080000c7824 */ /* 0x000fe400078e0207 */
[----:B------:R-:W-:-:S02]  /*0cb0*/  IMAD R9, R6, R11, RZ ;  /* 0x0000000b06097224 */ /* 0x000fc400078e02ff */
[----:B------:R-:W-:Y:S01]  /*0cc0*/  IMAD.SHL.U32 R0, R10, 0x80, RZ ;  /* 0x000000800a007824 */ /* 0x000fe200078e00ff */
[----:B------:R-:W-:Y:S01]  /*0cd0*/  IABS R8, R12 ;  /* 0x0000000c00087213 */ /* 0x000fe20000000000 */
[----:B------:R-:W-:Y:S01]  /*0ce0*/  IMAD.HI.U32 R4, R5, R9, R4 ;  /* 0x0000000905047227 */ /* 0x000fe200078e0004 */
[----:B------:R-:W-:Y:S01]  /*0cf0*/  SHF.R.U32.HI R9, RZ, 0x6, R16 ;  /* 0x00000006ff097819 */ /* 0x000fe20000011610 */
[----:B------:R2:W-:Y:S01]  /*0d00*/  STL [R1+0x244], R12 ;  /* 0x0002440c01007387 */ /* 0x0005e20000100800 */
[----:B------:R-:W-:Y:S02]  /*0d10*/  ISETP.GE.AND P2, PT, R12, RZ, PT ;  /* 0x000000ff0c00720c */ /* 0x000fe40003f46270 */
[----:B------:R-:W-:Y:S01]  /*0d20*/  SGXT.U32 R9, R9, 0x1 ;  /* 0x000000010909781a */ /* 0x000fe20000000000 */
[----:B------:R-:W-:Y:S01]  /*0d30*/  IMAD.HI.U32 R4, R4, R8, RZ ;  /* 0x0000000804047227 */ /* 0x000fe200078e00ff */
[----:B------:R3:W-:Y:S02]  /*0d40*/  STL [R1+0x2a0], R0 ;  /* 0x0002a00001007387 */ /* 0x0007e40000100800 */
[----:B------:R-:W-:Y:S01]  /*0d50*/  LOP3.LUT R6, R0, R9, RZ, 0xfc, !PT ;  /* 0x0000000900067212 */ /* 0x000fe200078efcff */
[----:B------:R-:W-:-:S02]  /*0d60*/  IMAD.MOV R4, RZ, RZ, -R4 ;  /* 0x000000ffff047224 */ /* 0x000fc400078e0a04 */
[----:B-1----:R-:W-:Y:S01]  /*0d70*/  VIADD R5, R3, 0xffffffe ;  /* 0x0ffffffe03057836 */ /* 0x002fe20000000000 */
[----:B------:R-:W-:Y:S01]  /*0d80*/  IABS R17, R6 ;  /* 0x0000000600117213 */ /* 0x000fe20000000000 */
[C---:B------:R-:W-:Y:S01]  /*0d90*/  IMAD R8, R11.reuse, R4, R8 ;  /* 0x000000040b087224 */ /* 0x040fe200078e0208 */
[C---:B------:R-:W-:Y:S01]  /*0da0*/  LOP3.LUT R32, R6.reuse, 0x8, RZ, 0xfc, !PT ;  /* 0x0000000806207812 */ /* 0x040fe200078efcff */
[----:B------:R-:W-:Y:S01]  /*0db0*/  IMAD.MOV.U32 R4, RZ, RZ, RZ ;  /* 0x000000ffff047224 */ /* 0x000fe200078e00ff */
[----:B------:R-:W-:Y:S01]  /*0dc0*/  LOP3.LUT R38, R6, 0xa, RZ, 0xfc, !PT ;  /* 0x0000000a06267812 */ /* 0x000fe200078efcff */
[----:B------:R-:W1:Y:S01]  /*0dd0*/  F2I.FTZ.U32.TRUNC.NTZ R5, R5 ;  /* 0x0000000500057305 */ /* 0x000e62000021f000 */
[----:B------:R-:W-:Y:S01]  /*0de0*/  ISETP.GT.U32.AND P0, PT, R11, R8, PT ;  /* 0x000000080b00720c */ /* 0x000fe20003f04070 */
[----:B------:R-:W-:Y:S01]  /*0df0*/  IMAD.SHL.U32 R9, R16, 0x4, RZ ;  /* 0x0000000410097824 */ /* 0x000fe200078e00ff */
[----:B------:R-:W-:Y:S02]  /*0e00*/  IABS R36, R32 ;  /* 0x0000002000247213 */ /* 0x000fe40000000000 */
[----:B------:R-:W-:-:S02]  /*0e10*/  IABS R37, R38 ;  /* 0x0000002600257213 */ /* 0x000fc40000000000 */
[C---:B------:R-:W-:Y:S02]  /*0e20*/  LOP3.LUT R45, R6.reuse, 0xe, RZ, 0xfc, !PT ;  /* 0x0000000e062d7812 */ /* 0x040fe400078efcff */
[----:B------:R-:W-:Y:S02]  /*0e30*/  LOP3.LUT R47, R6, 0x12, RZ, 0xfc, !PT ;  /* 0x00000012062f7812 */ /* 0x000fe400078efcff */
[----:B------:R-:W-:Y:S02]  /*0e40*/  IABS R40, R45 ;  /* 0x0000002d00287213 */ /* 0x000fe40000000000 */
[----:B------:R-:W-:Y:S01]  /*0e50*/  IABS R44, R47 ;  /* 0x0000002f002c7213 */ /* 0x000fe20000000000 */
[----:B------:R-:W-:Y:S01]  /*0e60*/  @!P0 IMAD.IADD R8, R8, 0x1, -R11 ;  /* 0x0000000108088824 */ /* 0x000fe200078e0a0b */
[----:B------:R-:W-:Y:S01]  /*0e70*/  ISETP.NE.AND P0, PT, R14, RZ, PT ;  /* 0x000000ff0e00720c */ /* 0x000fe20003f05270 */
[----:B-1----:R-:W-:Y:S01]  /*0e80*/  IMAD.MOV R3, RZ, RZ, -R5 ;  /* 0x000000ffff037224 */ /* 0x002fe200078e0a05 */
[----:B------:R-:W-:-:S02]  /*0e90*/  LOP3.LUT R46, R6, 0x10, RZ, 0xfc, !PT ;  /* 0x00000010062e7812 */ /* 0x000fc400078efcff */
[----:B------:R-:W-:Y:S01]  /*0ea0*/  ISETP.GT.U32.AND P1, PT, R11, R8, PT ;  /* 0x000000080b00720c */ /* 0x000fe20003f24070 */
[----:B------:R-:W-:Y:S01]  /*0eb0*/  IMAD R3, R3, R2, RZ ;  /* 0x0000000203037224 */ /* 0x000fe200078e02ff */
[----:B------:R-:W-:Y:S02]  /*0ec0*/  IABS R42, R46 ;  /* 0x0000002e002a7213 */ /* 0x000fe40000000000 */
[C---:B------:R-:W-:Y:S01]  /*0ed0*/  LOP3.LUT R48, R6.reuse, 0x18, RZ, 0xfc, !PT ;  /* 0x0000001806307812 */ /* 0x040fe200078efcff */
[----:B------:R-:W-:Y:S01]  /*0ee0*/  IMAD.HI.U32 R3, R5, R3, R4 ;  /* 0x0000000305037227 */ /* 0x000fe200078e0004 */
[----:B------:R-:W-:Y:S02]  /*0ef0*/  SHF.R.S32.HI R4, RZ, 0x6, R16 ;  /* 0x00000006ff047819 */ /* 0x000fe40000011410 */
[----:B------:R-:W-:Y:S01]  /*0f00*/  LOP3.LUT R49, R6, 0x1a, RZ, 0xfc, !PT ;  /* 0x0000001a06317812 */ /* 0x000fe200078efcff */
[----:B------:R-:W-:Y:S01]  /*0f10*/  IMAD.SHL.U32 R5, R16, 0x10, RZ ;  /* 0x0000001010057824 */ /* 0x000fe200078e00ff */
[----:B------:R-:W-:-:S02]  /*0f20*/  SGXT R4, R4, 0x1 ;  /* 0x000000010404781a */ /* 0x000fc40000000200 */
[----:B------:R-:W-:Y:S01]  /*0f30*/  IABS R62, R49 ;  /* 0x00000031003e7213 */ /* 0x000fe20000000000 */
[----:B------:R-:W-:Y:S01]  /*0f40*/  @!P1 IMAD.IADD R8, R8, 0x1, -R11 ;  /* 0x0000000108089824 */ /* 0x000fe200078e0a0b */
[----:B------:R-:W-:Y:S01]  /*0f50*/  LOP3.LUT R10, R4, 0x90, RZ, 0xc0, !PT ;  /* 0x00000090040a7812 */ /* 0x000fe200078ec0ff */
[----:B------:R-:W-:Y:S01]  /*0f60*/  IMAD.HI.U32 R4, R3, R17, RZ ;  /* 0x0000001103047227 */ /* 0x000fe200078e00ff */
[----:B------:R-:W1:Y:S01]  /*0f70*/  LDC R11, c[0x0][0x230] ;  /* 0x00008c00ff0b7b82 */ /* 0x000e620000000800 */
[----:B------:R-:W-:Y:S02]  /*0f80*/  LOP3.LUT R86, R6, 0x74, RZ, 0xfc, !PT ;  /* 0x0000007406567812 */ /* 0x000fe400078efcff */
[----:B--2---:R-:W-:Y:S01]  /*0f90*/  IMAD.MOV.U32 R12, RZ, RZ, R8 ;  /* 0x000000ffff0c7224 */ /* 0x004fe200078e0008 */
[----:B------:R-:W-:Y:S01]  /*0fa0*/  LOP3.LUT R8, R5, 0x70, RZ, 0xc0, !PT ;  /* 0x0000007005087812 */ /* 0x000fe200078ec0ff */
[----:B------:R-:W-:Y:S01]  /*0fb0*/  IMAD.MOV R4, RZ, RZ, -R4 ;  /* 0x000000ffff047224 */ /* 0x000fe200078e0a04 */
[----:B------:R-:W-:Y:S01]  /*0fc0*/  LOP3.LUT R10, R10, 0x7c, R9, 0x78, !PT ;  /* 0x0000007c0a0a7812 */ /* 0x000fe200078e7809 */
[----:B------:R-:W-:Y:S01]  /*0fd0*/  IMAD.SHL.U32 R9, R16, 0x200, RZ ;  /* 0x0000020010097824 */ /* 0x000fe200078e00ff */
[----:B------:R-:W-:Y:S01]  /*0fe0*/  IABS R97, R86 ;  /* 0x0000005600617213 */ /* 0x000fe20000000000 */
[----:B------:R-:W-:Y:S01]  /*0ff0*/  IMAD R153, R7, 0x80, R8 ;  /* 0x0000008007997824 */ /* 0x000fe200078e0208 */
[----:B------:R-:W-:Y:S01]  /*1000*/  LOP3.LUT R7, R6, 0x2, RZ, 0xfc, !PT ;  /* 0x0000000206077812 */ /* 0x000fe200078efcff */
[----:B------:R-:W-:Y:S01]  /*1010*/  IMAD R17, R2, R4, R17 ;  /* 0x0000000402117224 */ /* 0x000fe200078e0211 */
[----:B---3--:R-:W-:Y:S01]  /*1020*/  LOP3.LUT R0, R10, 0x4000, R9, 0xf8, !PT ;  /* 0x000040000a007812 */ /* 0x008fe200078ef809 */
[----:B----4-:R-:W-:Y:S01]  /*1030*/  VIADD R4, R13, 0xffffffff ;  /* 0xffffffff0d047836 */ /* 0x010fe20000000000 */
[----:B------:R-:W-:Y:S01]  /*1040*/  IABS R18, R7 ;  /* 0x0000000700127213 */ /* 0x000fe20000000000 */
[----:B------:R-:W-:Y:S01]  /*1050*/  @!P2 IMAD.MOV R12, RZ, RZ, -R12 ;  /* 0x000000ffff0ca224 */ /* 0x000fe200078e0a0c */
[----:B------:R-:W-:Y:S01]  /*1060*/  @!P0 LOP3.LUT R12, RZ, R14, RZ, 0x33, !PT ;  /* 0x0000000eff0c8212 */ /* 0x000fe200078e33ff */
[----:B------:R-:W2:Y:S01]  /*1070*/  LDC R10, c[0x0][0x230] ;  /* 0x00008c00ff0a7b82 */ /* 0x000ea20000000800 */
[----:B------:R-:W-:Y:S01]  /*1080*/  LOP3.LUT R8, R6, 0x4, RZ, 0xfc, !PT ;  /* 0x0000000406087812 */ /* 0x000fe200078efcff */
[----:B------:R-:W-:Y:S01]  /*1090*/  STL [R1+0x44], R0 ;  /* 0x0000440001007387 */ /* 0x000fe20000100800 */
[----:B------:R-:W-:Y:S01]  /*10a0*/  ISETP.GE.U32.AND P0, PT, R4, 0x7fffffc0, PT ;  /* 0x7fffffc00400780c */ /* 0x000fe20003f06070 */
[----:B------:R-:W-:Y:S01]  /*10b0*/  IMAD.HI.U32 R4, R3, R18, RZ ;  /* 0x0000001203047227 */ /* 0x000fe200078e00ff */
[----:B------:R-:W-:Y:S01]  /*10c0*/  IABS R19, R8 ;  /* 0x0000000800137213 */ /* 0x000fe20000000000 */
[----:B------:R-:W-:Y:S01]  /*10d0*/  STL [R1+0x40], R153 ;  /* 0x0000409901007387 */ /* 0x000fe20000100800 */
[----:B------:R-:W-:Y:S01]  /*10e0*/  ISETP.GE.AND P3, PT, R7, RZ, PT ;  /* 0x000000ff0700720c */ /* 0x000fe20003f66270 */
[----:B------:R-:W-:Y:S01]  /*10f0*/  IMAD R5, R12, R205, RZ ;  /* 0x000000cd0c057224 */ /* 0x000fe200078e02ff */
[----:B------:R-:W3:Y:S01]  /*1100*/  LDC R14, c[0x0][0x230] ;  /* 0x00008c00ff0e7b82 */ /* 0x000ee20000000800 */
[----:B------:R-:W-:Y:S01]  /*1110*/  IMAD.MOV R9, RZ, RZ, -R4 ;  /* 0x000000ffff097224 */ /* 0x000fe200078e0a04 */
[----:B------:R-:W-:Y:S01]  /*1120*/  ISETP.GE.AND P6, PT, R8, RZ, PT ;  /* 0x000000ff0800720c */ /* 0x000fe20003fc6270 */
[----:B------:R-:W-:Y:S01]  /*1130*/  IMAD.HI.U32 R7, R3, R19, RZ ;  /* 0x0000001303077227 */ /* 0x000fe200078e00ff */
[----:B------:R-:W-:-:S03]  /*1140*/  LOP3.LUT R88, R6, 0x7c, RZ, 0xfc, !PT ;  /* 0x0000007c06587812 */ /* 0x000fc600078efcff */
[----:B------:R-:W-:Y:S01]  /*1150*/  IMAD.SHL.U32 R4, R5, 0x4, RZ ;  /* 0x0000000405047824 */ /* 0x000fe200078e00ff */
[----:B------:R-:W4:Y:S01]  /*1160*/  LDC R13, c[0x0][0x230] ;  /* 0x00008c00ff0d7b82 */ /* 0x000f220000000800 */
[----:B------:R-:W-:Y:S01]  /*1170*/  IMAD.MOV R7, RZ, RZ, -R7 ;  /* 0x000000ffff077224 */ /* 0x000fe200078e0a07 */
[----:B------:R-:W-:Y:S01]  /*1180*/  IABS R105, R88 ;  /* 0x0000005800697213 */ /* 0x000fe20000000000 */
[----:B-1----:R-:W-:Y:S01]  /*1190*/  VIADD R8, R11, 0xffffffcc ;  /* 0xffffffcc0b087836 */ /* 0x002fe20000000000 */
[----:B------:R-:W-:Y:S01]  /*11a0*/  IADD3 R30, P1, R4, UR22, RZ ;  /* 0x00000016041e7c10 */ /* 0x000fe2000ff3e0ff */
[C---:B------:R-:W-:Y:S01]  /*11b0*/  IMAD R19, R2.reuse, R7, R19 ;  /* 0x0000000702137224 */ /* 0x040fe200078e0213 */
[----:B------:R1:W-:Y:S01]  /*11c0*/  STL.64 [R1+0x280], R4 ;  /* 0x0002800401007387 */ /* 0x0003e20000100a00 */
[----:B------:R-:W-:Y:S01]  /*11d0*/  VIADD R7, R153, UR7 ;  /* 0x0000000799077c36 */ /* 0x000fe20008000000 */
[----:B------:R-:W-:Y:S01]  /*11e0*/  LEA.HI.X.SX32 R31, R5, UR23, 0x2, P1 ;  /* 0x00000017051f7c11 */ /* 0x000fe200088f16ff */
[----:B------:R-:W1:Y:S01]  /*11f0*/  LDC R12, c[0x0][0x230] ;  /* 0x00008c00ff0c7b82 */ /* 0x000e620000000800 */
[----:B------:R-:W-:-:S02]  /*1200*/  IMAD R18, R2, R9, R18 ;  /* 0x0000000902127224 */ /* 0x000fc400078e0212 */
[----:B------:R-:W-:Y:S01]  /*1210*/  VIADD R9, R21, 0xffffffce ;  /* 0xffffffce15097836 */ /* 0x000fe20000000000 */
[----:B------:R-:W-:Y:S01]  /*1220*/  @!PT LDS RZ, [RZ] ;  /* 0x00000000fffff984 */ /* 0x000fe20000000800 */
[----:B------:R-:W-:Y:S01]  /*1230*/  @!PT LDS RZ, [RZ] ;  /* 0x00000000fffff984 */ /* 0x000fe20000000800 */
[----:B------:R-:W-:Y:S01]  /*1240*/  @!PT LDS RZ, [RZ] ;  /* 0x00000000fffff984 */ /* 0x000fe20000000800 */
[----:B------:R-:W-:Y:S01]  /*1250*/  LDGSTS.E [R7], desc[UR18][R30.64], !P0 ;  /* 0x000000001e077fae */ /* 0x000fe2000c121852 */
[----:B------:R-:W-:Y:S01]  /*1260*/  ISETP.GE.U32.AND P0, PT, R8, 0x7fffff8d, PT ;  /* 0x7fffff8d0800780c */ /* 0x000fe20003f06070 */
[----:B--2---:R-:W-:Y:S02]  /*1270*/  VIADD R8, R10, 0xffffffcd ;  /* 0xffffffcd0a087836 */ /* 0x004fe40000000000 */
[----:B------:R-:W2:Y:S01]  /*1280*/  LDC R11, c[0x0][0x230] ;  /* 0x00008c00ff0b7b82 */ /* 0x000ea20000000800 */
[----:B------:R-:W-:Y:S02]  /*1290*/  ISETP.GE.U32.AND P4, PT, R9, 0x7fffff8f, PT ;  /* 0x7fffff8f0900780c */ /* 0x000fe40003f86070 */
[----:B------:R-:W-:Y:S01]  /*12a0*/  ISETP.GE.U32.AND P5, PT, R8, 0x7fffff8e, PT ;  /* 0x7fffff8e0800780c */ /* 0x000fe20003fa6070 */
[----:B---3--:R-:W-:Y:S01]  /*12b0*/  VIADD R8, R14, 0xffffffcf ;  /* 0xffffffcf0e087836 */ /* 0x008fe20000000000 */
[----:B------:R-:W-:Y:S01]  /*12c0*/  SEL R28, RZ, 0x1, P0 ;  /* 0x00000001ff1c7807 */ /* 0x000fe20000000000 */
[----:B----4-:R-:W-:-:S02]  /*12d0*/  VIADD R9, R13, 0xffffffc8 ;  /* 0xffffffc80d097836 */ /* 0x010fc40000000000 */
[----:B------:R-:W3:Y:S01]  /*12e0*/  LDC R14, c[0x0][0x230] ;  /* 0x00008c00ff0e7b82 */ /* 0x000ee20000000800 */
[----:B------:R-:W-:Y:S02]  /*12f0*/  ISETP.GE.U32.AND P2, PT, R8, 0x7fffff90, PT ;  /* 0x7fffff900800780c */ /* 0x000fe40003f46070 */
[----:B------:R-:W-:Y:S02]  /*1300*/  SEL R33, RZ, 0x1fffe, P5 ;  /* 0x0001fffeff217807 */ /* 0x000fe40002800000 */
[----:B------:R-:W-:Y:S01]  /*1310*/  ISETP.GE.U32.AND P1, PT, R9, 0x7fffff89, PT ;  /* 0x7fffff890900780c */ /* 0x000fe20003f26070 */
[----:B------:R-:W-:Y:S01]  /*1320*/  VIADD R9, R20, 0xffffffca ;  /* 0xffffffca14097836 */ /* 0x000fe20000000000 */
[----:B------:R-:W-:Y:S01]  /*1330*/  SEL R26, RZ, 0x7fff8, P2 ;  /* 0x0007fff8ff1a7807 */ /* 0x000fe20001000000 */
[----:B------:R-:W4:Y:S01]  /*1340*/  LDC R10, c[0x0][0x230] ;  /* 0x00008c00ff0a7b82 */ /* 0x000f220000000800 */
[----:B-1----:R-:W-:Y:S01]  /*1350*/  VIADD R8, R12, 0xffffffc9 ;  /* 0xffffffc90c087836 */ /* 0x002fe20000000000 */
[----:B------:R-:W-:Y:S01]  /*1360*/  SEL R24, RZ, 0x1, P1 ;  /* 0x00000001ff187807 */ /* 0x000fe20000800000 */
[----:B------:R-:W-:Y:S01]  /*1370*/  IMAD.IADD R28, R28, 0x1, R33 ;  /* 0x000000011c1c7824 */ /* 0x000fe200078e0221 */
[----:B------:R-:W-:-:S02]  /*1380*/  ISETP.GE.U32.AND P5, PT, R9, 0x7fffff8b, PT ;  /* 0x7fffff8b0900780c */ /* 0x000fc40003fa6070 */
[----:B------:R-:W-:Y:S01]  /*1390*/  ISETP.GE.U32.AND P0, PT, R8, 0x7fffff8a, PT ;  /* 0x7fffff8a0800780c */ /* 0x000fe20003f06070 */
[----:B------:R-:W-:Y:S01]  /*13a0*/  VIADD R8, R15, 0xffffffcb ;  /* 0xffffffcb0f087836 */ /* 0x000fe20000000000 */
[----:B------:R-:W1:Y:S01]  /*13b0*/  LDC R21, c[0x0][0x230] ;  /* 0x00008c00ff157b82 */ /* 0x000e620000000800 */
[----:B--2---:R-:W-:Y:S01]  /*13c0*/  VIADD R9, R11, 0xffffffc4 ;  /* 0xffffffc40b097836 */ /* 0x004fe20000000000 */
[----:B------:R-:W-:Y:S02]  /*13d0*/  SEL R15, RZ, 0x4, P4 ;  /* 0x00000004ff0f7807 */ /* 0x000fe40002000000 */
[----:B------:R-:W-:Y:S02]  /*13e0*/  ISETP.GE.U32.AND P4, PT, R8, 0x7fffff8c, PT ;  /* 0x7fffff8c0800780c */ /* 0x000fe40003f86070 */
[----:B------:R-:W-:Y:S02]  /*13f0*/  ISETP.GE.U32.AND P2, PT, R9, 0x7fffff85, PT ;  /* 0x7fffff850900780c */ /* 0x000fe40003f46070 */
[----:B------:R-:W2:Y:S01]  /*1400*/  LDC R13, c[0x0][0x230] ;  /* 0x00008c00ff0d7b82 */ /* 0x000ea20000000800 */
[----:B---3--:R-:W-:Y:S01]  /*1410*/  VIADD R9, R14, 0xffffffc7 ;  /* 0xffffffc70e097836 */ /* 0x008fe20000000000 */
[----:B------:R-:W-:-:S02]  /*1420*/  SEL R14, RZ, 0x4, P5 ;  /* 0x00000004ff0e7807 */ /* 0x000fc40002800000 */
[----:B------:R-:W-:Y:S02]  /*1430*/  SEL R23, RZ, 0x7fff8, P4 ;  /* 0x0007fff8ff177807 */ /* 0x000fe40002000000 */
[----:B------:R-:W-:Y:S02]  /*1440*/  ISETP.GE.U32.AND P5, PT, R9, 0x7fffff88, PT ;  /* 0x7fffff880900780c */ /* 0x000fe40003fa6070 */
[----:B------:R-:W3:Y:S01]  /*1450*/  LDC R20, c[0x0][0x230] ;  /* 0x00008c00ff147b82 */ /* 0x000ee20000000800 */
[----:B----4-:R-:W-:Y:S01]  /*1460*/  VIADD R8, R10, 0xffffffc5 ;  /* 0xffffffc50a087836 */ /* 0x010fe20000000000 */
[----:B------:R-:W-:Y:S01]  /*1470*/  SEL R29, RZ, 0x1fffe, P0 ;  /* 0x0001fffeff1d7807 */ /* 0x000fe20000000000 */
[----:B------:R-:W-:Y:S01]  /*1480*/  VIADD R10, R22, 0xffffffc6 ;  /* 0xffffffc6160a7836 */ /* 0x000fe20000000000 */
[----:B------:R-:W-:Y:S02]  /*1490*/  SEL R22, RZ, 0x1, P2 ;  /* 0x00000001ff167807 */ /* 0x000fe40001000000 */
[----:B------:R-:W-:Y:S01]  /*14a0*/  ISETP.GE.U32.AND P1, PT, R8, 0x7fffff86, PT ;  /* 0x7fffff860800780c */ /* 0x000fe20003f26070 */
[----:B------:R-:W-:Y:S01]  /*14b0*/  IMAD.IADD R24, R24, 0x1, R29 ;  /* 0x0000000118187824 */ /* 0x000fe200078e021d */
[----:B------:R-:W4:Y:S01]  /*14c0*/  LDC R12, c[0x0][0x230] ;  /* 0x00008c00ff0c7b82 */ /* 0x000f220000000800 */
[----:B-1----:R-:W-:Y:S01]  /*14d0*/  VIADD R9, R21, 0xffffffc2 ;  /* 0xffffffc215097836 */ /* 0x002fe20000000000 */
[----:B------:R-:W-:Y:S01]  /*14e0*/  ISETP.GE.U32.AND P0, PT, R10, 0x7fffff87, PT ;  /* 0x7fffff870a00780c */ /* 0x000fe20003f06070 */
[----:B------:R-:W-:Y:S01]  /*14f0*/  IMAD.HI.U32 R21, R3, R36, RZ ;  /* 0x0000002403157227 */ /* 0x000fe200078e00ff */
[----:B------:R-:W-:-:S02]  /*1500*/  SEL R25, RZ, 0x1fffe, P1 ;  /* 0x0001fffeff197807 */ /* 0x000fc40000800000 */
[----:B------:R-:W-:Y:S01]  /*1510*/  ISETP.GE.U32.AND P2, PT, R9, 0x7fffff83, PT ;  /* 0x7fffff830900780c */ /* 0x000fe20003f46070 */
[----:B------:R-:W-:Y:S01]  /*1520*/  IMAD.MOV R21, RZ, RZ, -R21 ;  /* 0x000000ffff157224 */ /* 0x000fe200078e0a15 */
[----:B------:R-:W1:Y:S01]  /*1530*/  LDC R11, c[0x0][0x230] ;  /* 0x00008c00ff0b7b82 */ /* 0x000e620000000800 */
[----:B--2---:R-:W-:Y:S01]  /*1540*/  VIADD R8, R13, 0xffffffc1 ;  /* 0xffffffc10d087836 */ /* 0x004fe20000000000 */
[C---:B------:R-:W-:Y:S01]  /*1550*/  ISETP.GT.U32.AND P1, PT, R2.reuse, R17, PT ;  /* 0x000000110200720c */ /* 0x040fe20003f24070 */
[----:B------:R-:W-:Y:S01]  /*1560*/  IMAD R21, R2, R21, R36 ;  /* 0x0000001502157224 */ /* 0x000fe200078e0224 */
[----:B------:R-:W-:Y:S01]  /*1570*/  SEL R10, RZ, 0x4, P0 ;  /* 0x00000004ff0a7807 */ /* 0x000fe20000000000 */
[----:B------:R-:W-:Y:S01]  /*1580*/  IMAD.HI.U32 R36, R3, R42, RZ ;  /* 0x0000002a03247227 */ /* 0x000fe200078e00ff */
[----:B------:R-:W-:Y:S02]  /*1590*/  ISETP.GE.U32.AND P4, PT, R8, 0x7fffff82, PT ;  /* 0x7fffff820800780c */ /* 0x000fe40003f86070 */
[----:B------:R-:W-:Y:S01]  /*15a0*/  LOP3.LUT R24, R24, 0x3, RZ, 0xc0, !PT ;  /* 0x0000000318187812 */ /* 0x000fe200078ec0ff */
[----:B---3--:R-:W-:Y:S01]  /*15b0*/  VIADD R8, R20, 0xffffffc3 ;  /* 0xffffffc314087836 */ /* 0x008fe20000000000 */
[----:B------:R-:W-:Y:S01]  /*15c0*/  SEL R27, RZ, 0x1fffe, P4 ;  /* 0x0001fffeff1b7807 */ /* 0x000fe20002000000 */
[----:B------:R-:W-:Y:S01]  /*15d0*/  IMAD.MOV R43, RZ, RZ, -R36 ;  /* 0x000000ffff2b7224 */ /* 0x000fe200078e0a24 */
[----:B------:R-:W-:Y:S01]  /*15e0*/  LOP3.LUT R20, R6, 0x6, RZ, 0xfc, !PT ;  /* 0x0000000606147812 */ /* 0x000fe200078efcff */
[----:B------:R-:W-:Y:S01]  /*15f0*/  IMAD.IADD R22, R22, 0x1, R25 ;  /* 0x0000000116167824 */ /* 0x000fe200078e0219 */
[----:B------:R-:W-:Y:S01]  /*1600*/  ISETP.GE.U32.AND P0, PT, R8, 0x7fffff84, PT ;  /* 0x7fffff840800780c */ /* 0x000fe20003f06070 */
[----:B------:R-:W-:Y:S01]  /*1610*/  @!P1 IMAD.IADD R17, R17, 0x1, -R2 ;  /* 0x0000000111119824 */ /* 0x000fe200078e0a02 */
[----:B------:R-:W-:Y:S01]  /*1620*/  IABS R34, R20 ;  /* 0x0000001400227213 */ /* 0x000fe20000000000 */
[----:B----4-:R-:W-:Y:S01]  /*1630*/  VIADD R9, R12, 0xffffffde ;  /* 0xffffffde0c097836 */ /* 0x010fe20000000000 */
[----:B------:R-:W-:Y:S01]  /*1640*/  SEL R12, RZ, 0x4, P2 ;  /* 0x00000004ff0c7807 */ /* 0x000fe20001000000 */
[C---:B------:R-:W-:Y:S01]  /*1650*/  IMAD R36, R2.reuse, R43, R42 ;  /* 0x0000002b02247224 */ /* 0x040fe200078e022a */
[----:B------:R-:W-:-:S02]  /*1660*/  ISETP.GT.U32.AND P2, PT, R2, R19, PT ;  /* 0x000000130200720c */ /* 0x000fc40003f44070 */
[----:B------:R-:W-:Y:S01]  /*1670*/  ISETP.GT.U32.AND P1, PT, R2, R17, PT ;  /* 0x000000110200720c */ /* 0x000fe20003f24070 */
[----:B-1----:R-:W-:Y:S01]  /*1680*/  VIADD R8, R11, 0xffffffdf ;  /* 0xffffffdf0b087836 */ /* 0x002fe20000000000 */
[----:B------:R-:W-:Y:S02]  /*1690*/  SEL R11, RZ, 0x7fff8, P5 ;  /* 0x0007fff8ff0b7807 */ /* 0x000fe40002800000 */
[----:B------:R-:W-:Y:S02]  /*16a0*/  ISETP.GE.U32.AND P5, PT, R9, 0x7fffff9f, PT ;  /* 0x7fffff9f0900780c */ /* 0x000fe40003fa6070 */
[----:B------:R-:W-:Y:S02]  /*16b0*/  ISETP.GE.U32.AND P4, PT, R8, 0x7fffffa0, PT ;  /* 0x7fffffa00800780c */ /* 0x000fe40003f86070 */
[----:B------:R-:W-:Y:S02]  /*16c0*/  SEL R13, RZ, 0x7fff8, P0 ;  /* 0x0007fff8ff0d7807 */ /* 0x000fe40000000000 */
[----:B------:R-:W-:Y:S01]  /*16d0*/  SEL R9, RZ, 0x7fff8, P4 ;  /* 0x0007fff8ff097807 */ /* 0x000fe20002000000 */
[--C-:B------:R-:W-:Y:S01]  /*16e0*/  @!P2 IMAD.IADD R19, R19, 0x1, -R2.reuse ;  /* 0x000000011313a824 */ /* 0x100fe200078e0a02 */
[----:B------:R-:W-:Y:S01]  /*16f0*/  ISETP.GT.U32.AND P4, PT, R2, R18, PT ;  /* 0x000000120200720c */ /* 0x000fe20003f84070 */
[----:B------:R-:W-:Y:S01]  /*1700*/  @!P1 IMAD.IADD R17, R17, 0x1, -R2 ;  /* 0x0000000111119824 */ /* 0x000fe200078e0a02 */
[----:B------:R-:W-:-:S02]  /*1710*/  SEL R8, RZ, 0x4, P5 ;  /* 0x00000004ff087807 */ /* 0x000fc40002800000 */
[----:B------:R-:W-:Y:S02]  /*1720*/  ISETP.GT.U32.AND P2, PT, R2, R19, PT ;  /* 0x000000130200720c */ /* 0x000fe40003f44070 */
[----:B------:R-:W-:Y:S01]  /*1730*/  ISETP.GE.AND P0, PT, R20, RZ, PT ;  /* 0x000000ff1400720c */ /* 0x000fe20003f06270 */
[----:B------:R-:W-:Y:S01]  /*1740*/  IMAD.HI.U32 R20, R3, R34, RZ ;  /* 0x0000002203147227 */ /* 0x000fe200078e00ff */
[----:B------:R-:W-:Y:S02]  /*1750*/  ISETP.GE.AND P5, PT, R6, RZ, PT ;  /* 0x000000ff0600720c */ /* 0x000fe40003fa6270 */
[----:B------:R-:W-:Y:S01]  /*1760*/  IABS R43, R48 ;  /* 0x00000030002b7213 */ /* 0x000fe20000000000 */
[----:B------:R-:W-:Y:S01]  /*1770*/  IMAD.MOV R35, RZ, RZ, -R20 ;  /* 0x000000ffff237224 */ /* 0x000fe200078e0a14 */
[----:B------:R-:W-:Y:S01]  /*1780*/  IADD3 R14, R24, R23, R14 ;  /* 0x00000017180e7210 */ /* 0x000fe20007ffe00e */
[----:B------:R-:W-:Y:S01]  /*1790*/  @!P4 IMAD.IADD R18, R18, 0x1, -R2 ;  /* 0x000000011212c824 */ /* 0x000fe200078e0a02 */
[----:B------:R-:W-:Y:S01]  /*17a0*/  ISETP.GE.AND P4, PT, R32, RZ, PT ;  /* 0x000000ff2000720c */ /* 0x000fe20003f86270 */
[----:B------:R-:W-:Y:S01]  /*17b0*/  IMAD R20, R2, R35, R34 ;  /* 0x0000002302147224 */ /* 0x000fe200078e0222 */
[----:B------:R-:W-:Y:S01]  /*17c0*/  LOP3.LUT R34, R6, 0xc, RZ, 0xfc, !PT ;  /* 0x0000000c06227812 */ /* 0x000fe200078efcff */
[----:B------:R-:W-:Y:S01]  /*17d0*/  @!P2 IMAD.IADD R19, R19, 0x1, -R2 ;  /* 0x000000011313a824 */ /* 0x000fe200078e0a02 */
[C---:B------:R-:W-:Y:S01]  /*17e0*/  ISETP.GT.U32.AND P1, PT, R2.reuse, R18, PT ;  /* 0x000000120200720c */ /* 0x040fe20003f24070 */
[----:B------:R-:W-:Y:S01]  /*17f0*/  IMAD.HI.U32 R32, R3, R37, RZ ;  /* 0x0000002503207227 */ /* 0x000fe200078e00ff */
[----:B------:R-:W-:Y:S01]  /*1800*/  ISETP.GT.U32.AND P2, PT, R2, R21, PT ;  /* 0x000000150200720c */ /* 0x000fe20003f44070 */
[----:B------:R-:W1:Y:S01]  /*1810*/  LDC R23, c[0x0][0x230] ;  /* 0x00008c00ff177b82 */ /* 0x000e620000000800 */
[----:B------:R-:W-:Y:S01]  /*1820*/  LOP3.LUT R22, R22, 0x3, RZ, 0xc0, !PT ;  /* 0x0000000316167812 */ /* 0x000fe200078ec0ff */
[----:B------:R-:W-:Y:S01]  /*1830*/  @!P5 IMAD.MOV R17, RZ, RZ, -R17 ;  /* 0x000000ffff11d224 */ /* 0x000fe200078e0a11 */
[----:B------:R-:W-:Y:S01]  /*1840*/  ISETP.GE.AND P5, PT, R38, RZ, PT ;  /* 0x000000ff2600720c */ /* 0x000fe20003fa6270 */
[----:B------:R-:W-:Y:S01]  /*1850*/  IMAD.MOV R32, RZ, RZ, -R32 ;  /* 0x000000ffff207224 */ /* 0x000fe200078e0a20 */
[----:B------:R-:W-:Y:S01]  /*1860*/  IABS R38, R34 ;  /* 0x0000002200267213 */ /* 0x000fe20000000000 */
[----:B------:R-:W-:Y:S01]  /*1870*/  @!P6 IMAD.MOV R19, RZ, RZ, -R19 ;  /* 0x000000ffff13e224 */ /* 0x000fe200078e0a13 */
[----:B------:R-:W-:Y:S01]  /*1880*/  LOP3.LUT R28, R28, 0x3, RZ, 0xc0, !PT ;  /* 0x000000031c1c7812 */ /* 0x000fe200078ec0ff */
[----:B------:R-:W-:Y:S01]  /*1890*/  IMAD R32, R2, R32, R37 ;  /* 0x0000002002207224 */ /* 0x000fe200078e0225 */
[----:B------:R-:W-:Y:S01]  /*18a0*/  IADD3 R10, R22, R11, R10 ;  /* 0x0000000b160a7210 */ /* 0x000fe20007ffe00a */
[--C-:B------:R-:W-:Y:S01]  /*18b0*/  @!P1 IMAD.IADD R18, R18, 0x1, -R2.reuse ;  /* 0x0000000112129824 */ /* 0x100fe200078e0a02 */
[C---:B------:R-:W-:Y:S01]  /*18c0*/  ISETP.GT.U32.AND P1, PT, R2.reuse, R20, PT ;  /* 0x000000140200720c */ /* 0x040fe20003f24070 */
[----:B------:R-:W-:Y:S01]  /*18d0*/  @!P2 IMAD.IADD R21, R21, 0x1, -R2 ;  /* 0x000000011515a824 */ /* 0x000fe200078e0a02 */
[----:B------:R-:W-:Y:S01]  /*18e0*/  ISETP.GT.U32.AND P6, PT, R2, R32, PT ;  /* 0x000000200200720c */ /* 0x000fe20003fc4070 */
[----:B------:R-:W-:Y:S01]  /*18f0*/  @!P3 IMAD.MOV R18, RZ, RZ, -R18 ;  /* 0x000000ffff12b224 */ /* 0x000fe200078e0a12 */
[----:B------:R-:W-:Y:S01]  /*1900*/  ISETP.GE.AND P3, PT, R34, RZ, PT ;  /* 0x000000ff2200720c */ /* 0x000fe20003f66270 */
[----:B------:R-:W-:Y:S01]  /*1910*/  IMAD.HI.U32 R34, R3, R38, RZ ;  /* 0x0000002603227227 */ /* 0x000fe200078e00ff */
[----:B------:R-:W-:-:S02]  /*1920*/  ISETP.GT.U32.AND P2, PT, R2, R21, PT ;  /* 0x000000150200720c */ /* 0x000fc40003f44070 */
[----:B------:R-:W-:Y:S01]  /*1930*/  IADD3 R15, R28, R26, R15 ;  /* 0x0000001a1c0f7210 */ /* 0x000fe20007ffe00f */
[----:B------:R-:W-:Y:S01]  /*1940*/  IMAD.HI.U32 R35, R3, R40, RZ ;  /* 0x0000002803237227 */ /* 0x000fe200078e00ff */
[----:B------:R-:W-:Y:S01]  /*1950*/  IADD3 R8, R9, UR9, R8 ;  /* 0x0000000909087c10 */ /* 0x000fe2000fffe008 */
[----:B------:R-:W-:Y:S02]  /*1960*/  ULDC UR9, c[0x0][0x230] ;  /* 0x00008c0000097ab9 */ /* 0x000fe40000000800 */
[----:B------:R-:W-:Y:S01]  /*1970*/  IMAD.MOV R39, RZ, RZ, -R34 ;  /* 0x000000ffff277224 */ /* 0x000fe200078e0a22 */
[----:B------:R-:W-:Y:S01]  /*1980*/  LEA R8, R8, UR4, 0xc ;  /* 0x0000000408087c11 */ /* 0x000fe2000f8e60ff */
[----:B------:R-:W-:Y:S01]  /*1990*/  @!P1 IMAD.IADD R20, R20, 0x1, -R2 ;  /* 0x0000000114149824 */ /* 0x000fe200078e0a02 */
[----:B------:R-:W-:Y:S01]  /*19a0*/  ULDC UR4, c[0x0][0x230] ;  /* 0x00008c0000047ab9 */ /* 0x000fe20000000800 */
[----:B------:R-:W-:Y:S01]  /*19b0*/  IMAD.MOV R41, RZ, RZ, -R35 ;  /* 0x000000ffff297224 */ /* 0x000fe200078e0a23 */
[----:B------:R-:W-:Y:S01]  /*19c0*/  UIADD3 UR4, UR4, -0x1f, URZ ;  /* 0xffffffe104047890 */ /* 0x000fe2000fffe03f */
[C---:B------:R-:W-:Y:S01]  /*19d0*/  IMAD R35, R2.reuse, R39, R38 ;  /* 0x0000002702237224 */ /* 0x040fe200078e0226 */
[C---:B------:R-:W-:Y:S01]  /*19e0*/  ISETP.GT.U32.AND P1, PT, R2.reuse, R20, PT ;  /* 0x000000140200720c */ /* 0x040fe20003f24070 */
[C---:B------:R-:W-:Y:S01]  /*19f0*/  IMAD R34, R2.reuse, R41, R40 ;  /* 0x0000002902227224 */ /* 0x040fe200078e0228 */
[----:B------:R-:W-:Y:S01]  /*1a00*/  UIADD3 UR9, UR9, -0x17, URZ ;  /* 0xffffffe909097890 */ /* 0x000fe2000fffe03f */
[----:B------:R-:W-:Y:S01]  /*1a10*/  @!P2 IMAD.IADD R21, R21, 0x1, -R2 ;  /* 0x000000011515a824 */ /* 0x000fe200078e0a02 */
[----:B------:R-:W-:Y:S01]  /*1a20*/  ISETP.GT.U32.AND P2, PT, R2, R35, PT ;  /* 0x000000230200720c */ /* 0x000fe20003f44070 */
[----:B------:R-:W-:Y:S01]  /*1a30*/  IMAD.HI.U32 R37, R3, R44, RZ ;  /* 0x0000002c03257227 */ /* 0x000fe200078e00ff */
[----:B------:R-:W-:-:S02]  /*1a40*/  UISETP.GE.U32.AND UP1, UPT, UR9, 0x7fffffaa, UPT ;  /* 0x7fffffaa0900788c */ /* 0x000fc4000bf26070 */
[----:B------:R-:W-:Y:S01]  /*1a50*/  USEL UR9, URZ, 0x1, UP0 ;  /* 0x000000013f097887 */ /* 0x000fe20008000000 */
[--C-:B------:R-:W-:Y:S01]  /*1a60*/  @!P6 IMAD.IADD R32, R32, 0x1, -R2.reuse ;  /* 0x000000012020e824 */ /* 0x100fe200078e0a02 */
[----:B------:R-:W-:Y:S01]  /*1a70*/  ISETP.GT.U32.AND P6, PT, R2, R34, PT ;  /* 0x000000220200720c */ /* 0x000fe20003fc4070 */
[----:B------:R-:W-:Y:S01]  /*1a80*/  IMAD.MOV R37, RZ, RZ, -R37 ;  /* 0x000000ffff257224 */ /* 0x000fe200078e0a25 */
[----:B------:R-:W-:Y:S01]  /*1a90*/  UISETP.GE.U32.AND UP0, UPT, UR11, 0x7fffffac, UPT ;  /* 0x7fffffac0b00788c */ /* 0x000fe2000bf06070 */
[----:B------:R-:W-:Y:S01]  /*1aa0*/  @!P1 IMAD.IADD R20, R20, 0x1, -R2 ;  /* 0x0000000114149824 */ /* 0x000fe200078e0a02 */
[----:B------:R-:W-:Y:S01]  /*1ab0*/  ISETP.GE.AND P1, PT, R45, RZ, PT ;  /* 0x000000ff2d00720c */ /* 0x000fe20003f26270 */
[----:B------:R-:W-:Y:S01]  /*1ac0*/  IMAD R37, R2, R37, R44 ;  /* 0x0000002502257224 */ /* 0x000fe200078e022c */
[C---:B------:R-:W-:Y:S01]  /*1ad0*/  LOP3.LUT R44, R6.reuse, 0x14, RZ, 0xfc, !PT ;  /* 0x00000014062c7812 */ /* 0x040fe200078efcff */
[----:B------:R-:W-:Y:S01]  /*1ae0*/  @!P2 IMAD.IADD R35, R35, 0x1, -R2 ;  /* 0x000000012323a824 */ /* 0x000fe200078e0a02 */
[----:B------:R-:W-:Y:S01]  /*1af0*/  LOP3.LUT R45, R6, 0x16, RZ, 0xfc, !PT ;  /* 0x00000016062d7812 */ /* 0x000fe200078efcff */
[----:B------:R-:W-:Y:S01]  /*1b00*/  @!P0 IMAD.MOV R20, RZ, RZ, -R20 ;  /* 0x000000ffff148224 */ /* 0x000fe200078e0a14 */
[----:B------:R-:W-:Y:S01]  /*1b10*/  IABS R40, R44 ;  /* 0x0000002c00287213 */ /* 0x000fe20000000000 */
[----:B------:R-:W-:Y:S01]  /*1b20*/  @!P4 IMAD.MOV R21, RZ, RZ, -R21 ;  /* 0x000000ffff15c224 */ /* 0x000fe200078e0a15 */
[----:B------:R-:W-:Y:S01]  /*1b30*/  ISETP.GT.U32.AND P2, PT, R2, R32, PT ;  /* 0x000000200200720c */ /* 0x000fe20003f44070 */
[----:B------:R-:W-:Y:S01]  /*1b40*/  @!P6 IMAD.IADD R34, R34, 0x1, -R2 ;  /* 0x000000012222e824 */ /* 0x000fe200078e0a02 */
[----:B------:R-:W-:Y:S01]  /*1b50*/  IABS R42, R45 ;  /* 0x0000002d002a7213 */ /* 0x000fe20000000000 */
[C---:B------:R-:W-:Y:S01]  /*1b60*/  IMAD.HI.U32 R38, R3.reuse, R40, RZ ;  /* 0x0000002803267227 */ /* 0x040fe200078e00ff */
[C---:B------:R-:W-:Y:S01]  /*1b70*/  ISETP.GT.U32.AND P0, PT, R2.reuse, R35, PT ;  /* 0x000000230200720c */ /* 0x040fe20003f04070 */
[----:B------:R-:W-:Y:S01]  /*1b80*/  USEL UR11, URZ, 0x1, UP3 ;  /* 0x000000013f0b7887 */ /* 0x000fe20009800000 */
[C---:B------:R-:W-:Y:S01]  /*1b90*/  ISETP.GT.U32.AND P6, PT, R2.reuse, R34, PT ;  /* 0x000000220200720c */ /* 0x040fe20003fc4070 */
[----:B------:R-:W-:Y:S01]  /*1ba0*/  IMAD.HI.U32 R39, R3, R42, RZ ;  /* 0x0000002a03277227 */ /* 0x000fe200078e00ff */
[----:B------:R-:W-:Y:S01]  /*1bb0*/  ISETP.GT.U32.AND P4, PT, R2, R36, PT ;  /* 0x000000240200720c */ /* 0x000fe20003f84070 */
[----:B------:R-:W-:-:S02]  /*1bc0*/  UISETP.GE.U32.AND UP3, UPT, UR5, 0x7fffffa4, UPT ;  /* 0x7fffffa40500788c */ /* 0x000fc4000bf66070 */
[----:B------:R-:W-:Y:S01]  /*1bd0*/  IMAD.MOV R41, RZ, RZ, -R38 ;  /* 0x000000ffff297224 */ /* 0x000fe200078e0a26 */
[----:B------:R-:W-:Y:S01]  /*1be0*/  USEL UR5, URZ, 0x1fffe, UP1 ;  /* 0x0001fffe3f057887 */ /* 0x000fe20008800000 */
[----:B------:R-:W-:Y:S01]  /*1bf0*/  IMAD.MOV R39, RZ, RZ, -R39 ;  /* 0x000000ffff277224 */ /* 0x000fe200078e0a27 */
[----:B------:R-:W-:Y:S01]  /*1c00*/  USEL UR14, URZ, 0x7fff8, UP3 ;  /* 0x0007fff83f0e7887 */ /* 0x000fe20009800000 */
[----:B------:R-:W-:Y:S01]  /*1c10*/  @!P2 IMAD.IADD R32, R32, 0x1, -R2 ;  /* 0x000000012020a824 */ /* 0x000fe200078e0a02 */
[C---:B------:R-:W-:Y:S01]  /*1c20*/  ISETP.GT.U32.AND P2, PT, R2.reuse, R37, PT ;  /* 0x000000250200720c */ /* 0x040fe20003f44070 */
[C---:B------:R-:W-:Y:S01]  /*1c30*/  IMAD R38, R2.reuse, R41, R40 ;  /* 0x0000002902267224 */ /* 0x040fe200078e0228 */
[----:B------:R-:W-:Y:S01]  /*1c40*/  UIADD3 UR11, UR11, UR5, URZ ;  /* 0x000000050b0b7290 */ /* 0x000fe2000fffe03f */
[C---:B------:R-:W-:Y:S01]  /*1c50*/  IMAD R39, R2.reuse, R39, R42 ;  /* 0x0000002702277224 */ /* 0x040fe200078e022a */
[----:B------:R-:W-:Y:S01]  /*1c60*/  USEL UR5, URZ, 0x7fff8, UP0 ;  /* 0x0007fff83f057887 */ /* 0x000fe20008000000 */
[--C-:B------:R-:W-:Y:S01]  /*1c70*/  @!P0 IMAD.IADD R35, R35, 0x1, -R2.reuse ;  /* 0x0000000123238824 */ /* 0x100fe200078e0a02 */
[----:B------:R-:W-:Y:S01]  /*1c80*/  ISETP.GT.U32.AND P0, PT, R2, R38, PT ;  /* 0x000000260200720c */ /* 0x000fe20003f04070 */
[--C-:B------:R-:W-:Y:S01]  /*1c90*/  @!P6 IMAD.IADD R34, R34, 0x1, -R2.reuse ;  /* 0x000000012222e824 */ /* 0x100fe200078e0a02 */
[----:B------:R-:W-:Y:S01]  /*1ca0*/  ISETP.GT.U32.AND P6, PT, R2, R39, PT ;  /* 0x000000270200720c */ /* 0x000fe20003fc4070 */
[----:B------:R-:W-:Y:S01]  /*1cb0*/  @!P4 IMAD.IADD R36, R36, 0x1, -R2 ;  /* 0x000000012424c824 */ /* 0x000fe200078e0a02 */
[----:B------:R-:W-:Y:S01]  /*1cc0*/  ISETP.GE.AND P4, PT, R46, RZ, PT ;  /* 0x000000ff2e00720c */ /* 0x000fe20003f86270 */
[----:B------:R-:W-:Y:S01]  /*1cd0*/  IMAD.HI.U32 R40, R3, R43, RZ ;  /* 0x0000002b03287227 */ /* 0x000fe200078e00ff */
[----:B------:R-:W-:Y:S01]  /*1ce0*/  LOP3.LUT R46, R6, 0x1e, RZ, 0xfc, !PT ;  /* 0x0000001e062e7812 */ /* 0x000fe200078efcff */
[----:B------:R-:W-:-:S02]  /*1cf0*/  ULOP3.LUT UR11, UR11, 0x3, URZ, 0xc0, !UPT ;  /* 0x000000030b0b7892 */ /* 0x000fc4000f8ec03f */
[----:B------:R-:W-:Y:S01]  /*1d00*/  @!P2 IMAD.IADD R37, R37, 0x1, -R2 ;  /* 0x000000012525a824 */ /* 0x000fe200078e0a02 */
[----:B------:R-:W-:Y:S01]  /*1d10*/  IABS R65, R46 ;  /* 0x0000002e00417213 */ /* 0x000fe20000000000 */
[----:B------:R-:W-:Y:S01]  /*1d20*/  @!P5 IMAD.MOV R32, RZ, RZ, -R32 ;  /* 0x000000ffff20d224 */ /* 0x000fe200078e0a20 */
[----:B------:R-:W-:Y:S01]  /*1d30*/  ISETP.GE.AND P2, PT, R47, RZ, PT ;  /* 0x000000ff2f00720c */ /* 0x000fe20003f46270 */
[----:B------:R-:W-:Y:S01]  /*1d40*/  @!P0 IMAD.IADD R38, R38, 0x1, -R2 ;  /* 0x0000000126268824 */ /* 0x000fe200078e0a02 */
[C---:B------:R-:W-:Y:S01]  /*1d50*/  ISETP.GT.U32.AND P0, PT, R2.reuse, R36, PT ;  /* 0x000000240200720c */ /* 0x040fe20003f04070 */
[----:B------:R-:W-:Y:S01]  /*1d60*/  IMAD.HI.U32 R41, R3, R62, RZ ;  /* 0x0000003e03297227 */ /* 0x000fe200078e00ff */
[----:B------:R-:W-:Y:S01]  /*1d70*/  ISETP.GT.U32.AND P5, PT, R2, R37, PT ;  /* 0x000000250200720c */ /* 0x000fe20003fa4070 */
[----:B------:R-:W-:Y:S01]  /*1d80*/  UIADD3 UR9, UR9, UR10, URZ ;  /* 0x0000000a09097290 */ /* 0x000fe2000fffe03f */
[----:B------:R-:W-:Y:S01]  /*1d90*/  LOP3.LUT R47, R6, 0x32, RZ, 0xfc, !PT ;  /* 0x00000032062f7812 */ /* 0x000fe200078efcff */
[----:B------:R-:W-:-:S02]  /*1da0*/  IMAD.MOV R40, RZ, RZ, -R40 ;  /* 0x000000ffff287224 */ /* 0x000fc400078e0a28 */
[----:B------:R-:W-:Y:S01]  /*1db0*/  @!P6 IMAD.IADD R39, R39, 0x1, -R2 ;  /* 0x000000012727e824 */ /* 0x000fe200078e0a02 */
[C---:B------:R-:W-:Y:S01]  /*1dc0*/  ISETP.GT.U32.AND P6, PT, R2.reuse, R38, PT ;  /* 0x000000260200720c */ /* 0x040fe20003fc4070 */
[----:B------:R-:W-:Y:S01]  /*1dd0*/  IMAD.MOV R41, RZ, RZ, -R41 ;  /* 0x000000ffff297224 */ /* 0x000fe200078e0a29 */
[----:B------:R-:W-:Y:S01]  /*1de0*/  IABS R79, R47 ;  /* 0x0000002f004f7213 */ /* 0x000fe20000000000 */
[----:B------:R-:W-:Y:S01]  /*1df0*/  IMAD R40, R2, R40, R43 ;  /* 0x0000002802287224 */ /* 0x000fe200078e022b */
[----:B------:R-:W-:Y:S01]  /*1e00*/  LOP3.LUT R43, R6, 0x1c, RZ, 0xfc, !PT ;  /* 0x0000001c062b7812 */ /* 0x000fe200078efcff */
[----:B------:R-:W-:Y:S01]  /*1e10*/  IMAD R62, R2, R41, R62 ;  /* 0x00000029023e7224 */ /* 0x000fe200078e023e */
[----:B------:R-:W-:Y:S01]  /*1e20*/  ULOP3.LUT UR9, UR9, 0x3, URZ, 0xc0, !UPT ;  /* 0x0000000309097892 */ /* 0x000fe2000f8ec03f */
[----:B------:R-:W-:Y:S01]  /*1e30*/  @!P3 IMAD.MOV R35, RZ, RZ, -R35 ;  /* 0x000000ffff23b224 */ /* 0x000fe200078e0a23 */
[----:B------:R-:W-:Y:S01]  /*1e40*/  IABS R61, R43 ;  /* 0x0000002b003d7213 */ /* 0x000fe20000000000 */
[--C-:B------:R-:W-:Y:S01]  /*1e50*/  @!P0 IMAD.IADD R36, R36, 0x1, -R2.reuse ;  /* 0x0000000124248824 */ /* 0x100fe200078e0a02 */
[----:B------:R-:W-:Y:S01]  /*1e60*/  ISETP.GT.U32.AND P3, PT, R2, R39, PT ;  /* 0x000000270200720c */ /* 0x000fe20003f64070 */
[----:B------:R-:W-:Y:S01]  /*1e70*/  @!P5 IMAD.IADD R37, R37, 0x1, -R2 ;  /* 0x000000012525d824 */ /* 0x000fe200078e0a02 */
[----:B------:R-:W-:Y:S01]  /*1e80*/  ISETP.GE.AND P0, PT, R44, RZ, PT ;  /* 0x000000ff2c00720c */ /* 0x000fe20003f06270 */
[----:B------:R-:W-:Y:S01]  /*1e90*/  IMAD.HI.U32 R41, R3, R61, RZ ;  /* 0x0000003d03297227 */ /* 0x000fe200078e00ff */
[----:B------:R-:W-:-:S02]  /*1ea0*/  ISETP.GT.U32.AND P5, PT, R2, R62, PT ;  /* 0x0000003e0200720c */ /* 0x000fc40003fa4070 */
[----:B------:R-:W-:Y:S01]  /*1eb0*/  LOP3.LUT R44, R6, 0x24, RZ, 0xfc, !PT ;  /* 0x00000024062c7812 */ /* 0x000fe200078efcff */
[----:B------:R-:W-:Y:S01]  /*1ec0*/  @!P6 IMAD.IADD R38, R38, 0x1, -R2 ;  /* 0x000000012626e824 */ /* 0x000fe200078e0a02 */
[----:B------:R-:W-:Y:S01]  /*1ed0*/  ISETP.GE.AND P6, PT, R45, RZ, PT ;  /* 0x000000ff2d00720c */ /* 0x000fe20003fc6270 */
[----:B------:R-:W-:Y:S01]  /*1ee0*/  IMAD.HI.U32 R42, R3, R65, RZ ;  /* 0x00000041032a7227 */ /* 0x000fe200078e00ff */
[----:B------:R-:W-:Y:S02]  /*1ef0*/  IABS R67, R44 ;  /* 0x0000002c00437213 */ /* 0x000fe40000000000 */
[----:B------:R-:W-:Y:S01]  /*1f00*/  LOP3.LUT R45, R6, 0x2e, RZ, 0xfc, !PT ;  /* 0x0000002e062d7812 */ /* 0x000fe200078efcff */
[----:B------:R-:W-:Y:S02]  /*1f10*/  IMAD.MOV R41, RZ, RZ, -R41 ;  /* 0x000000ffff297224 */ /* 0x000fe400078e0a29 */
[----:B------:R-:W-:Y:S01]  /*1f20*/  @!P1 IMAD.MOV R34, RZ, RZ, -R34 ;  /* 0x000000ffff229224 */ /* 0x000fe200078e0a22 */
[C---:B------:R-:W-:Y:S01]  /*1f30*/  ISETP.GT.U32.AND P1, PT, R2.reuse, R40, PT ;  /* 0x000000280200720c */ /* 0x040fe20003f24070 */
[----:B------:R-:W-:Y:S01]  /*1f40*/  IMAD.MOV R42, RZ, RZ, -R42 ;  /* 0x000000ffff2a7224 */ /* 0x000fe200078e0a2a */
[----:B------:R-:W-:Y:S01]  /*1f50*/  IABS R78, R45 ;  /* 0x0000002d004e7213 */ /* 0x000fe20000000000 */
[----:B------:R-:W-:Y:S01]  /*1f60*/  IMAD R61, R2, R41, R61 ;  /* 0x00000029023d7224 */ /* 0x000fe200078e023d */
[----:B------:R-:W-:Y:S01]  /*1f70*/  LOP3.LUT R41, R6, 0x20, RZ, 0xfc, !PT ;  /* 0x0000002006297812 */ /* 0x000fe200078efcff */
[--C-:B------:R-:W-:Y:S01]  /*1f80*/  @!P3 IMAD.IADD R39, R39, 0x1, -R2.reuse ;  /* 0x000000012727b824 */ /* 0x100fe200078e0a02 */
[----:B------:R-:W-:Y:S01]  /*1f90*/  ISETP.GE.AND P3, PT, R48, RZ, PT ;  /* 0x000000ff3000720c */ /* 0x000fe20003f66270 */
[----:B------:R-:W-:Y:S01]  /*1fa0*/  @!P5 IMAD.IADD R62, R62, 0x1, -R2 ;  /* 0x000000013e3ed824 */ /* 0x000fe200078e0a02 */
[----:B------:R-:W-:Y:S01]  /*1fb0*/  IABS R64, R41 ;  /* 0x0000002900407213 */ /* 0x000fe20000000000 */
[----:B------:R-:W-:Y:S01]  /*1fc0*/  IMAD R65, R2, R42, R65 ;  /* 0x0000002a02417224 */ /* 0x000fe200078e0241 */
[----:B------:R-:W-:Y:S01]  /*1fd0*/  LOP3.LUT R42, R6, 0x22, RZ, 0xfc, !PT ;  /* 0x00000022062a7812 */ /* 0x000fe200078efcff */
[----:B------:R-:W-:Y:S01]  /*1fe0*/  @!P0 IMAD.MOV R38, RZ, RZ, -R38 ;  /* 0x000000ffff268224 */ /* 0x000fe200078e0a26 */
[C---:B------:R-:W-:Y:S01]  /*1ff0*/  ISETP.GT.U32.AND P0, PT, R2.reuse, R61, PT ;  /* 0x0000003d0200720c */ /* 0x040fe20003f04070 */
[----:B------:R-:W-:Y:S01]  /*2000*/  @!P2 IMAD.MOV R37, RZ, RZ, -R37 ;  /* 0x000000ffff25a224 */ /* 0x000fe200078e0a25 */
[C---:B------:R-:W-:Y:S01]  /*2010*/  ISETP.GT.U32.AND P2, PT, R2.reuse, R62, PT ;  /* 0x0000003e0200720c */ /* 0x040fe20003f44070 */
[----:B------:R-:W-:Y:S01]  /*2020*/  @!P6 IMAD.MOV R39, RZ, RZ, -R39 ;  /* 0x000000ffff27e224 */ /* 0x000fe200078e0a27 */
[----:B------:R-:W-:Y:S01]  /*2030*/  ISETP.GT.U32.AND P6, PT, R2, R65, PT ;  /* 0x000000410200720c */ /* 0x000fe20003fc4070 */
[----:B------:R-:W-:Y:S01]  /*2040*/  @!P1 IMAD.IADD R40, R40, 0x1, -R2 ;  /* 0x0000000128289824 */ /* 0x000fe200078e0a02 */
[----:B------:R-:W-:Y:S01]  /*2050*/  IABS R68, R42 ;  /* 0x0000002a00447213 */ /* 0x000fe20000000000 */
[----:B------:R-:W-:Y:S01]  /*2060*/  @!P4 IMAD.MOV R36, RZ, RZ, -R36 ;  /* 0x000000ffff24c224 */ /* 0x000fe200078e0a24 */
[----:B------:R-:W-:-:S02]  /*2070*/  ISETP.GE.AND P5, PT, R43, RZ, PT ;  /* 0x000000ff2b00720c */ /* 0x000fc40003fa6270 */
[----:B------:R-:W-:Y:S02]  /*2080*/  ISETP.GT.U32.AND P4, PT, R2, R40, PT ;  /* 0x000000280200720c */ /* 0x000fe40003f84070 */
[----:B------:R-:W-:Y:S01]  /*2090*/  ISETP.GE.AND P1, PT, R49, RZ, PT ;  /* 0x000000ff3100720c */ /* 0x000fe20003f26270 */
[--C-:B------:R-:W-:Y:S01]  /*20a0*/  @!P0 IMAD.IADD R61, R61, 0x1, -R2.reuse ;  /* 0x000000013d3d8824 */ /* 0x100fe200078e0a02 */
[----:B------:R-:W-:Y:S01]  /*20b0*/  ISETP.GE.AND P0, PT, R42, RZ, PT ;  /* 0x000000ff2a00720c */ /* 0x000fe20003f06270 */
[--C-:B------:R-:W-:Y:S01]  /*20c0*/  @!P2 IMAD.IADD R62, R62, 0x1, -R2.reuse ;  /* 0x000000013e3ea824 */ /* 0x100fe200078e0a02 */
[----:B------:R-:W-:Y:S01]  /*20d0*/  ISETP.GE.AND P2, PT, R41, RZ, PT ;  /* 0x000000ff2900720c */ /* 0x000fe20003f46270 */
[----:B------:R-:W-:Y:S01]  /*20e0*/  @!P6 IMAD.IADD R65, R65, 0x1, -R2 ;  /* 0x000000014141e824 */ /* 0x000fe200078e0a02 */
[----:B------:R-:W-:Y:S01]  /*20f0*/  ISETP.GT.U32.AND P6, PT, R2, R61, PT ;  /* 0x0000003d0200720c */ /* 0x000fe20003fc4070 */
[----:B------:R-:W-:Y:S01]  /*2100*/  IMAD.HI.U32 R41, R3, R64, RZ ;  /* 0x0000004003297227 */ /* 0x000fe200078e00ff */
[----:B------:R-:W-:-:S03]  /*2110*/  LOP3.LUT R48, R6, 0x68, RZ, 0xfc, !PT ;  /* 0x0000006806307812 */ /* 0x000fc600078efcff */
[----:B------:R-:W-:Y:S02]  /*2120*/  IMAD.MOV R41, RZ, RZ, -R41 ;  /* 0x000000ffff297224 */ /* 0x000fe400078e0a29 */
[----:B------:R-:W-:Y:S01]  /*2130*/  @!P4 IMAD.IADD R40, R40, 0x1, -R2 ;  /* 0x000000012828c824 */ /* 0x000fe200078e0a02 */
[----:B------:R-:W-:Y:S01]  /*2140*/  ISETP.GE.AND P4, PT, R46, RZ, PT ;  /* 0x000000ff2e00720c */ /* 0x000fe20003f86270 */
[----:B------:R-:W-:Y:S01]  /*2150*/  IMAD R64, R2, R41, R64 ;  /* 0x0000002902407224 */ /* 0x000fe200078e0240 */
[C---:B------:R-:W-:Y:S01]  /*2160*/  LOP3.LUT R41, R6.reuse, 0x26, RZ, 0xfc, !PT ;  /* 0x0000002606297812 */ /* 0x040fe200078efcff */
[----:B------:R-:W-:Y:S01]  /*2170*/  IMAD.HI.U32 R42, R3, R68, RZ ;  /* 0x00000044032a7227 */ /* 0x000fe200078e00ff */
[----:B------:R-:W-:Y:S02]  /*2180*/  LOP3.LUT R46, R6, 0x30, RZ, 0xfc, !PT ;  /* 0x00000030062e7812 */ /* 0x000fe400078efcff */
[----:B------:R-:W-:Y:S01]  /*2190*/  IABS R70, R41 ;  /* 0x0000002900467213 */ /* 0x000fe20000000000 */
[----:B------:R-:W-:Y:S01]  /*21a0*/  @!P3 IMAD.MOV R40, RZ, RZ, -R40 ;  /* 0x000000ffff28b224 */ /* 0x000fe200078e0a28 */
[C---:B------:R-:W-:Y:S01]  /*21b0*/  ISETP.GT.U32.AND P3, PT, R2.reuse, R65, PT ;  /* 0x000000410200720c */ /* 0x040fe20003f64070 */
[----:B------:R-:W-:Y:S01]  /*21c0*/  @!P6 IMAD.IADD R61, R61, 0x1, -R2 ;  /* 0x000000013d3de824 */ /* 0x000fe200078e0a02 */
[----:B------:R-:W-:Y:S01]  /*21d0*/  ISETP.GT.U32.AND P6, PT, R2, R64, PT ;  /* 0x000000400200720c */ /* 0x000fe20003fc4070 */
[----:B------:R-:W-:Y:S01]  /*21e0*/  IMAD.MOV R43, RZ, RZ, -R42 ;  /* 0x000000ffff2b7224 */ /* 0x000fe200078e0a2a */
[----:B------:R-:W-:Y:S01]  /*21f0*/  IABS R72, R46 ;  /* 0x0000002e00487213 */ /* 0x000fe20000000000 */
[----:B------:R-:W-:-:S02]  /*2200*/  @!P5 IMAD.MOV R61, RZ, RZ, -R61 ;  /* 0x000000ffff3dd224 */ /* 0x000fc400078e0a3d */
[----:B------:R-:W-:Y:S01]  /*2210*/  IMAD R68, R2, R43, R68 ;  /* 0x0000002b02447224 */ /* 0x000fe200078e0244 */
[----:B------:R-:W-:Y:S01]  /*2220*/  LOP3.LUT R43, R6, 0x28, RZ, 0xfc, !PT ;  /* 0x00000028062b7812 */ /* 0x000fe200078efcff */
[----:B------:R-:W-:Y:S01]  /*2230*/  @!P1 IMAD.MOV R62, RZ, RZ, -R62 ;  /* 0x000000ffff3e9224 */ /* 0x000fe200078e0a3e */
[----:B------:R-:W-:Y:S02]  /*2240*/  ISETP.GE.AND P1, PT, R44, RZ, PT ;  /* 0x000000ff2c00720c */ /* 0x000fe40003f26270 */
[----:B------:R-:W-:Y:S01]  /*2250*/  ISETP.GT.U32.AND P5, PT, R2, R68, PT ;  /* 0x000000440200720c */ /* 0x000fe20003fa4070 */
[--C-:B------:R-:W-:Y:S01]  /*2260*/  @!P3 IMAD.IADD R65, R65, 0x1, -R2.reuse ;  /* 0x000000014141b824 */ /* 0x100fe200078e0a02 */
[----:B------:R-:W-:Y:S01]  /*2270*/  ISETP.GE.AND P3, PT, R41, RZ, PT ;  /* 0x000000ff2900720c */ /* 0x000fe20003f66270 */
[----:B------:R-:W-:Y:S01]  /*2280*/  @!P6 IMAD.IADD R64, R64, 0x1, -R2 ;  /* 0x000000014040e824 */ /* 0x000fe200078e0a02 */
[----:B------:R-:W-:Y:S01]  /*2290*/  LOP3.LUT R44, R6, 0x2a, RZ, 0xfc, !PT ;  /* 0x0000002a062c7812 */ /* 0x000fe200078efcff */
[----:B------:R-:W-:Y:S01]  /*22a0*/  IMAD.HI.U32 R41, R3, R67, RZ ;  /* 0x0000004303297227 */ /* 0x000fe200078e00ff */
[----:B------:R-:W-:-:S02]  /*22b0*/  IABS R69, R43 ;  /* 0x0000002b00457213 */ /* 0x000fc40000000000 */
[----:B------:R-:W-:Y:S01]  /*22c0*/  ISETP.GT.U32.AND P6, PT, R2, R64, PT ;  /* 0x000000400200720c */ /* 0x000fe20003fc4070 */
[----:B------:R-:W-:Y:S01]  /*22d0*/  IMAD.MOV R42, RZ, RZ, -R41 ;  /* 0x000000ffff2a7224 */ /* 0x000fe200078e0a29 */
[----:B------:R-:W-:Y:S01]  /*22e0*/  IABS R73, R44 ;  /* 0x0000002c00497213 */ /* 0x000fe20000000000 */
[----:B------:R-:W-:-:S04]  /*22f0*/  IMAD.HI.U32 R41, R3, R70, RZ ;  /* 0x0000004603297227 */ /* 0x000fc800078e00ff */
[----:B------:R-:W-:Y:S02]  /*2300*/  @!P5 IMAD.IADD R68, R68, 0x1, -R2 ;  /* 0x000000014444d824 */ /* 0x000fe400078e0a02 */
[----:B------:R-:W-:Y:S02]  /*2310*/  IMAD.MOV R41, RZ, RZ, -R41 ;  /* 0x000000ffff297224 */ /* 0x000fe400078e0a29 */
[C---:B------:R-:W-:Y:S01]  /*2320*/  IMAD R67, R2.reuse, R42, R67 ;  /* 0x0000002a02437224 */ /* 0x040fe200078e0243 */
[C---:B------:R-:W-:Y:S01]  /*2330*/  ISETP.GT.U32.AND P5, PT, R2.reuse, R68, PT ;  /* 0x000000440200720c */ /* 0x040fe20003fa4070 */
[----:B------:R-:W-:Y:S02]  /*2340*/  IMAD R70, R2, R41, R70 ;  /* 0x0000002902467224 */ /* 0x000fe400078e0246 */
[----:B------:R-:W-:-:S04]  /*2350*/  IMAD.HI.U32 R41, R3, R69, RZ ;  /* 0x0000004503297227 */ /* 0x000fc800078e00ff */
[----:B------:R-:W-:Y:S01]  /*2360*/  @!P6 IMAD.IADD R64, R64, 0x1, -R2 ;  /* 0x000000014040e824 */ /* 0x000fe200078e0a02 */
[----:B------:R-:W-:Y:S01]  /*2370*/  ISETP.GT.U32.AND P6, PT, R2, R67, PT ;  /* 0x000000430200720c */ /* 0x000fe20003fc4070 */
[----:B------:R-:W-:-:S04]  /*2380*/  IMAD.HI.U32 R42, R3, R73, RZ ;  /* 0x00000049032a7227 */ /* 0x000fc800078e00ff */
[----:B------:R-:W-:Y:S02]  /*2390*/  IMAD.MOV R41, RZ, RZ, -R41 ;  /* 0x000000ffff297224 */ /* 0x000fe400078e0a29 */
[----:B------:R-:W-:Y:S02]  /*23a0*/  IMAD.MOV R42, RZ, RZ, -R42 ;  /* 0x000000ffff2a7224 */ /* 0x000fe400078e0a2a */
[C---:B------:R-:W-:Y:S02]  /*23b0*/  IMAD R69, R2.reuse, R41, R69 ;  /* 0x0000002902457224 */ /* 0x040fe400078e0245 */
[----:B------:R-:W-:Y:S01]  /*23c0*/  @!P4 IMAD.MOV R65, RZ, RZ, -R65 ;  /* 0x000000ffff41c224 */ /* 0x000fe200078e0a41 */
[----:B------:R-:W-:Y:S01]  /*23d0*/  ISETP.GE.AND P4, PT, R43, RZ, PT ;  /* 0x000000ff2b00720c */ /* 0x000fe20003f86270 */
[----:B------:R-:W-:Y:S01]  /*23e0*/  IMAD R73, R2, R42, R73 ;  /* 0x0000002a02497224 */ /* 0x000fe200078e0249 */
[----:B------:R-:W-:Y:S01]  /*23f0*/  LOP3.LUT R43, R6, 0x2c, RZ, 0xfc, !PT ;  /* 0x0000002c062b7812 */ /* 0x000fe200078efcff */
[--C-:B------:R-:W-:Y:S01]  /*2400*/  @!P5 IMAD.IADD R68, R68, 0x1, -R2.reuse ;  /* 0x000000014444d824 */ /* 0x100fe200078e0a02 */
[C---:B------:R-:W-:Y:S01]  /*2410*/  ISETP.GT.U32.AND P5, PT, R2.reuse, R69, PT ;  /* 0x000000450200720c */ /* 0x040fe20003fa4070 */
[----:B------:R-:W-:Y:S01]  /*2420*/  @!P6 IMAD.IADD R67, R67, 0x1, -R2 ;  /* 0x000000014343e824 */ /* 0x000fe200078e0a02 */
[C---:B------:R-:W-:Y:S01]  /*2430*/  ISETP.GT.U32.AND P6, PT, R2.reuse, R73, PT ;  /* 0x000000490200720c */ /* 0x040fe20003fc4070 */
[----:B------:R-:W-:Y:S01]  /*2440*/  @!P2 IMAD.MOV R64, RZ, RZ, -R64 ;  /* 0x000000ffff40a224 */ /* 0x000fe200078e0a40 */
[----:B------:R-:W-:Y:S01]  /*2450*/  IABS R71, R43 ;  /* 0x0000002b00477213 */ /* 0x000fe20000000000 */
[----:B------:R-:W-:Y:S01]  /*2460*/  @!P0 IMAD.MOV R68, RZ, RZ, -R68 ;  /* 0x000000ffff448224 */ /* 0x000fe200078e0a44 */
[----:B------:R-:W-:Y:S01]  /*2470*/  ISETP.GT.U32.AND P2, PT, R2, R70, PT ;  /* 0x000000460200720c */ /* 0x000fe20003f44070 */
[----:B------:R-:W-:-:S04]  /*2480*/  IMAD.HI.U32 R42, R3, R79, RZ ;  /* 0x0000004f032a7227 */ /* 0x000fc800078e00ff */
[----:B------:R-:W-:-:S04]  /*2490*/  IMAD.HI.U32 R41, R3, R71, RZ ;  /* 0x0000004703297227 */ /* 0x000fc800078e00ff */
[--C-:B------:R-:W-:Y:S02]  /*24a0*/  @!P5 IMAD.IADD R69, R69, 0x1, -R2.reuse ;  /* 0x000000014545d824 */ /* 0x100fe400078e0a02 */
[----:B------:R-:W-:Y:S02]  /*24b0*/  IMAD.MOV R41, RZ, RZ, -R41 ;  /* 0x000000ffff297224 */ /* 0x000fe400078e0a29 */
[----:B------:R-:W-:Y:S01]  /*24c0*/  @!P6 IMAD.IADD R73, R73, 0x1, -R2 ;  /* 0x000000014949e824 */ /* 0x000fe200078e0a02 */
[C---:B------:R-:W-:Y:S01]  /*24d0*/  ISETP.GT.U32.AND P6, PT, R2.reuse, R69, PT ;  /* 0x000000450200720c */ /* 0x040fe20003fc4070 */
[C---:B------:R-:W-:Y:S02]  /*24e0*/  IMAD R71, R2.reuse, R41, R71 ;  /* 0x0000002902477224 */ /* 0x040fe400078e0247 */
[----:B------:R-:W-:Y:S01]  /*24f0*/  IMAD.HI.U32 R41, R3, R78, RZ ;  /* 0x0000004e03297227 */ /* 0x000fe200078e00ff */
[----:B------:R-:W-:-:S03]  /*2500*/  ISETP.GT.U32.AND P0, PT, R2, R73, PT ;  /* 0x000000490200720c */ /* 0x000fc60003f04070 */
[----:B------:R-:W-:Y:S01]  /*2510*/  @!P2 IMAD.IADD R70, R70, 0x1, -R2 ;  /* 0x000000014646a824 */ /* 0x000fe200078e0a02 */
[C---:B------:R-:W-:Y:S01]  /*2520*/  ISETP.GT.U32.AND P2, PT, R2.reuse, R67, PT ;  /* 0x000000430200720c */ /* 0x040fe20003f44070 */
[----:B------:R-:W-:Y:S02]  /*2530*/  IMAD.MOV R41, RZ, RZ, -R41 ;  /* 0x000000ffff297224 */ /* 0x000fe400078e0a29 */
[----:B------:R-:W-:Y:S01]  /*2540*/  IMAD.MOV R42, RZ, RZ, -R42 ;  /* 0x000000ffff2a7224 */ /* 0x000fe200078e0a2a */
[C---:B------:R-:W-:Y:S01]  /*2550*/  ISETP.GT.U32.AND P5, PT, R2.reuse, R70, PT ;  /* 0x000000460200720c */ /* 0x040fe20003fa4070 */
[C---:B------:R-:W-:Y:S02]  /*2560*/  IMAD R78, R2.reuse, R41, R78 ;  /* 0x00000029024e7224 */ /* 0x040fe400078e024e */
[----:B------:R-:W-:Y:S02]  /*2570*/  @!P6 IMAD.IADD R69, R69, 0x1, -R2 ;  /* 0x000000014545e824 */ /* 0x000fe400078e0a02 */
[----:B------:R-:W-:Y:S01]  /*2580*/  IMAD.HI.U32 R41, R3, R72, RZ ;  /* 0x0000004803297227 */ /* 0x000fe200078e00ff */
[----:B------:R-:W-:-:S03]  /*2590*/  ISETP.GT.U32.AND P6, PT, R2, R78, PT ;  /* 0x0000004e0200720c */ /* 0x000fc60003fc4070 */
[----:B------:R-:W-:Y:S02]  /*25a0*/  IMAD.MOV R41, RZ, RZ, -R41 ;  /* 0x000000ffff297224 */ /* 0x000fe400078e0a29 */
[--C-:B------:R-:W-:Y:S01]  /*25b0*/  @!P2 IMAD.IADD R67, R67, 0x1, -R2.reuse ;  /* 0x000000014343a824 */ /* 0x100fe200078e0a02 */
[----:B------:R-:W-:Y:S01]  /*25c0*/  ISETP.GT.U32.AND P2, PT, R2, R71, PT ;  /* 0x000000470200720c */ /* 0x000fe20003f44070 */
[----:B------:R-:W-:Y:S01]  /*25d0*/  @!P5 IMAD.IADD R70, R70, 0x1, -R2 ;  /* 0x000000014646d824 */ /* 0x000fe200078e0a02 */
[----:B------:R-:W-:Y:S01]  /*25e0*/  ISETP.GE.AND P5, PT, R44, RZ, PT ;  /* 0x000000ff2c00720c */ /* 0x000fe20003fa6270 */
        /* <DEDUP_REMOVED lines=9> */
[----:B------:R-:W-:Y:S01]  /*2680*/  ISETP.GT.U32.AND P6, PT, R2, R78, PT ;  /* 0x0000004e0200720c */ /* 0x000fe20003fc4070 */
[----:B------:R-:W-:Y:S01]  /*2690*/  IMAD.HI.U32 R41, R3, R75, RZ ;  /* 0x0000004b03297227 */ /* 0x000fe200078e00ff */
[----:B------:R-:W-:-:S02]  /*26a0*/  IABS R77, R43 ;  /* 0x0000002b004d7213 */ /* 0x000fc40000000000 */
[C---:B------:R-:W-:Y:S01]  /*26b0*/  ISETP.GT.U32.AND P3, PT, R2.reuse, R72, PT ;  /* 0x000000480200720c */ /* 0x040fe20003f64070 */
[----:B------:R-:W-:Y:S02]  /*26c0*/  IMAD.MOV R41, RZ, RZ, -R41 ;  /* 0x000000ffff297224 */ /* 0x000fe400078e0a29 */
[----:B------:R-:W-:Y:S01]  /*26d0*/  @!P2 IMAD.IADD R71, R71, 0x1, -R2 ;  /* 0x000000014747a824 */ /* 0x000fe200078e0a02 */
[----:B------:R-:W-:Y:S01]  /*26e0*/  ISETP.GE.AND P2, PT, R45, RZ, PT ;  /* 0x000000ff2d00720c */ /* 0x000fe20003f46270 */
[----:B------:R-:W-:Y:S01]  /*26f0*/  IMAD R75, R2, R41, R75 ;  /* 0x00000029024b7224 */ /* 0x000fe200078e024b */
[----:B------:R-:W-:Y:S01]  /*2700*/  LOP3.LUT R45, R6, 0x38, RZ, 0xfc, !PT ;  /* 0x00000038062d7812 */ /* 0x000fe200078efcff */
[----:B------:R-:W-:-:S03]  /*2710*/  IMAD.HI.U32 R41, R3, R77, RZ ;  /* 0x0000004d03297227 */ /* 0x000fc600078e00ff */
[----:B------:R-:W-:Y:S01]  /*2720*/  IABS R76, R45 ;  /* 0x0000002d004c7213 */ /* 0x000fe20000000000 */
[----:B------:R-:W-:Y:S01]  /*2730*/  @!P6 IMAD.IADD R78, R78, 0x1, -R2 ;  /* 0x000000014e4ee824 */ /* 0x000fe200078e0a02 */
[----:B------:R-:W-:Y:S01]  /*2740*/  ISETP.GT.U32.AND P6, PT, R2, R75, PT ;  /* 0x0000004b0200720c */ /* 0x000fe20003fc4070 */
[----:B------:R-:W-:Y:S02]  /*2750*/  IMAD.MOV R42, RZ, RZ, -R41 ;  /* 0x000000ffff2a7224 */ /* 0x000fe400078e0a29 */
[----:B------:R-:W-:-:S04]  /*2760*/  IMAD.HI.U32 R41, R3, R76, RZ ;  /* 0x0000004c03297227 */ /* 0x000fc800078e00ff */
[----:B------:R-:W-:Y:S02]  /*2770*/  IMAD.MOV R41, RZ, RZ, -R41 ;  /* 0x000000ffff297224 */ /* 0x000fe400078e0a29 */
[----:B------:R-:W-:Y:S01]  /*2780*/  @!P1 IMAD.MOV R67, RZ, RZ, -R67 ;  /* 0x000000ffff439224 */ /* 0x000fe200078e0a43 */
[C---:B------:R-:W-:Y:S01]  /*2790*/  ISETP.GT.U32.AND P1, PT, R2.reuse, R71, PT ;  /* 0x000000470200720c */ /* 0x040fe20003f24070 */
[----:B------:R-:W-:Y:S01]  /*27a0*/  @!P5 IMAD.MOV R73, RZ, RZ, -R73 ;  /* 0x000000ffff49d224 */ /* 0x000fe200078e0a49 */
[C---:B------:R-:W-:Y:S01]  /*27b0*/  ISETP.GT.U32.AND P5, PT, R2.reuse, R79, PT ;  /* 0x0000004f0200720c */ /* 0x040fe20003fa4070 */
[----:B------:R-:W-:Y:S02]  /*27c0*/  @!P6 IMAD.IADD R75, R75, 0x1, -R2 ;  /* 0x000000014b4be824 */ /* 0x000fe400078e0a02 */
[----:B------:R-:W-:Y:S02]  /*27d0*/  IMAD R76, R2, R41, R76 ;  /* 0x00000029024c7224 */ /* 0x000fe400078e024c */
[--C-:B------:R-:W-:Y:S01]  /*27e0*/  @!P3 IMAD.IADD R72, R72, 0x1, -R2.reuse ;  /* 0x000000014848b824 */ /* 0x100fe200078e0a02 */
[----:B------:R-:W-:Y:S01]  /*27f0*/  ISETP.GT.U32.AND P6, PT, R2, R75, PT ;  /* 0x0000004b0200720c */ /* 0x000fe20003fc4070 */
[----:B------:R-:W-:Y:S01]  /*2800*/  @!P4 IMAD.MOV R69, RZ, RZ, -R69 ;  /* 0x000000ffff45c224 */ /* 0x000fe200078e0a45 */
[----:B------:R-:W-:Y:S01]  /*2810*/  ISETP.GE.AND P3, PT, R44, RZ, PT ;  /* 0x000000ff2c00720c */ /* 0x000fe20003f66270 */
[----:B------:R-:W-:Y:S01]  /*2820*/  IMAD R77, R2, R42, R77 ;  /* 0x0000002a024d7224 */ /* 0x000fe200078e024d */
[----:B------:R-:W-:Y:S01]  /*2830*/  LOP3.LUT R44, R6, 0x3a, RZ, 0xfc, !PT ;  /* 0x0000003a062c7812 */ /* 0x000fe200078efcff */
[--C-:B------:R-:W-:Y:S01]  /*2840*/  @!P1 IMAD.IADD R71, R71, 0x1, -R2.reuse ;  /* 0x0000000147479824 */ /* 0x100fe200078e0a02 */
[----:B------:R-:W-:Y:S01]  /*2850*/  ISETP.GE.AND P1, PT, R47, RZ, PT ;  /* 0x000000ff2f00720c */ /* 0x000fe20003f26270 */
[----:B------:R-:W-:Y:S01]  /*2860*/  @!P5 IMAD.IADD R79, R79, 0x1, -R2 ;  /* 0x000000014f4fd824 */ /* 0x000fe200078e0a02 */
[----:B------:R-:W-:Y:S01]  /*2870*/  IABS R82, R44 ;  /* 0x0000002c00527213 */ /* 0x000fe20000000000 */
[----:B------:R-:W-:Y:S01]  /*2880*/  @!P0 IMAD.MOV R71, RZ, RZ, -R71 ;  /* 0x000000ffff478224 */ /* 0x000fe200078e0a47 */
[----:B------:R-:W-:Y:S01]  /*2890*/  ISETP.GT.U32.AND P5, PT, R2, R72, PT ;  /* 0x000000480200720c */ /* 0x000fe20003fa4070 */
[----:B------:R-:W-:Y:S01]  /*28a0*/  @!P2 IMAD.MOV R78, RZ, RZ, -R78 ;  /* 0x000000ffff4ea224 */ /* 0x000fe200078e0a4e */
[----:B------:R-:W-:Y:S01]  /*28b0*/  LOP3.LUT R47, R6, 0x3e, RZ, 0xfc, !PT ;  /* 0x0000003e062f7812 */ /* 0x000fe200078efcff */
[----:B------:R-:W-:Y:S01]  /*28c0*/  @!P6 IMAD.IADD R75, R75, 0x1, -R2 ;  /* 0x000000014b4be824 */ /* 0x000fe200078e0a02 */
[----:B------:R-:W-:Y:S01]  /*28d0*/  ISETP.GT.U32.AND P6, PT, R2, R76, PT ;  /* 0x0000004c0200720c */ /* 0x000fe20003fc4070 */
[----:B------:R-:W-:Y:S01]  /*28e0*/  IMAD.HI.U32 R41, R3, R82, RZ ;  /* 0x0000005203297227 */ /* 0x000fe200078e00ff */
[----:B------:R-:W-:-:S02]  /*28f0*/  IABS R84, R47 ;  /* 0x0000002f00547213 */ /* 0x000fc40000000000 */
[----:B------:R-:W-:Y:S01]  /*2900*/  ISETP.GT.U32.AND P0, PT, R2, R79, PT ;  /* 0x0000004f0200720c */ /* 0x000fe20003f04070 */
[----:B------:R-:W-:Y:S01]  /*2910*/  IMAD.MOV R41, RZ, RZ, -R41 ;  /* 0x000000ffff297224 */ /* 0x000fe200078e0a29 */
[----:B------:R-:W-:Y:S01]  /*2920*/  ISETP.GE.AND P4, PT, R46, RZ, PT ;  /* 0x000000ff2e00720c */ /* 0x000fe20003f86270 */
[----:B------:R-:W-:Y:S01]  /*2930*/  @!P3 IMAD.MOV R75, RZ, RZ, -R75 ;  /* 0x000000ffff4bb224 */ /* 0x000fe200078e0a4b */
[----:B------:R-:W-:Y:S01]  /*2940*/  LOP3.LUT R46, R6, 0x3c, RZ, 0xfc, !PT ;  /* 0x0000003c062e7812 */ /* 0x000fe200078efcff */
[----:B------:R-:W-:Y:S02]  /*2950*/  IMAD R82, R2, R41, R82 ;  /* 0x0000002902527224 */ /* 0x000fe400078e0252 */
[----:B------:R-:W-:Y:S01]  /*2960*/  IMAD.HI.U32 R41, R3, R84, RZ ;  /* 0x0000005403297227 */ /* 0x000fe200078e00ff */
[----:B------:R-:W-:-:S03]  /*2970*/  IABS R80, R46 ;  /* 0x0000002e00507213 */ /* 0x000fc60000000000 */
[--C-:B------:R-:W-:Y:S02]  /*2980*/  @!P6 IMAD.IADD R76, R76, 0x1, -R2.reuse ;  /* 0x000000014c4ce824 */ /* 0x100fe400078e0a02 */
[----:B------:R-:W-:Y:S01]  /*2990*/  @!P5 IMAD.IADD R72, R72, 0x1, -R2 ;  /* 0x000000014848d824 */ /* 0x000fe200078e0a02 */
[C---:B------:R-:W-:Y:S01]  /*29a0*/  ISETP.GT.U32.AND P5, PT, R2.reuse, R77, PT ;  /* 0x0000004d0200720c */ /* 0x040fe20003fa4070 */
[----:B------:R-:W-:Y:S01]  /*29b0*/  IMAD.MOV R41, RZ, RZ, -R41 ;  /* 0x000000ffff297224 */ /* 0x000fe200078e0a29 */
[----:B------:R-:W-:Y:S01]  /*29c0*/  ISETP.GT.U32.AND P6, PT, R2, R76, PT ;  /* 0x0000004c0200720c */ /* 0x000fe20003fc4070 */
[----:B------:R-:W-:-:S04]  /*29d0*/  IMAD.HI.U32 R42, R3, R80, RZ ;  /* 0x00000050032a7227 */ /* 0x000fc800078e00ff */
[----:B------:R-:W-:Y:S02]  /*29e0*/  IMAD R84, R2, R41, R84 ;  /* 0x0000002902547224 */ /* 0x000fe400078e0254 */
[----:B------:R-:W-:Y:S01]  /*29f0*/  @!P0 IMAD.IADD R79, R79, 0x1, -R2 ;  /* 0x000000014f4f8824 */ /* 0x000fe200078e0a02 */
[----:B------:R-:W-:Y:S01]  /*2a00*/  ISETP.GE.AND P0, PT, R43, RZ, PT ;  /* 0x000000ff2b00720c */ /* 0x000fe20003f06270 */
[----:B------:R-:W-:Y:S01]  /*2a10*/  IMAD.MOV R43, RZ, RZ, -R42 ;  /* 0x000000ffff2b7224 */ /* 0x000fe200078e0a2a */
[----:B------:R-:W-:Y:S01]  /*2a20*/  LOP3.LUT R42, R6, 0x40, RZ, 0xfc, !PT ;  /* 0x00000040062a7812 */ /* 0x000fe200078efcff */
[--C-:B------:R-:W-:Y:S01]  /*2a30*/  @!P5 IMAD.IADD R77, R77, 0x1, -R2.reuse ;  /* 0x000000014d4dd824 */ /* 0x100fe200078e0a02 */
[----:B------:R-:W-:Y:S01]  /*2a40*/  ISETP.GE.AND P5, PT, R45, RZ, PT ;  /* 0x000000ff2d00720c */ /* 0x000fe20003fa6270 */
[----:B------:R-:W-:Y:S01]  /*2a50*/  @!P6 IMAD.IADD R76, R76, 0x1, -R2 ;  /* 0x000000014c4ce824 */ /* 0x000fe200078e0a02 */
[C---:B------:R-:W-:Y:S01]  /*2a60*/  ISETP.GT.U32.AND P6, PT, R2.reuse, R84, PT ;  /* 0x000000540200720c */ /* 0x040fe20003fc4070 */
[C---:B------:R-:W-:Y:S01]  /*2a70*/  IMAD R80, R2.reuse, R43, R80 ;  /* 0x0000002b02507224 */ /* 0x040fe200078e0250 */
[----:B------:R-:W-:Y:S01]  /*2a80*/  IABS R83, R42 ;  /* 0x0000002a00537213 */ /* 0x000fe20000000000 */
[----:B------:R-:W-:Y:S01]  /*2a90*/  @!P4 IMAD.MOV R72, RZ, RZ, -R72 ;  /* 0x000000ffff48c224 */ /* 0x000fe200078e0a48 */
[C---:B------:R-:W-:Y:S01]  /*2aa0*/  ISETP.GT.U32.AND P4, PT, R2.reuse, R82, PT ;  /* 0x000000520200720c */ /* 0x040fe20003f84070 */
[----:B------:R-:W-:Y:S01]  /*2ab0*/  @!P1 IMAD.MOV R79, RZ, RZ, -R79 ;  /* 0x000000ffff4f9224 */ /* 0x000fe200078e0a4f */
[C---:B------:R-:W-:Y:S01]  /*2ac0*/  ISETP.GT.U32.AND P2, PT, R2.reuse, R77, PT ;  /* 0x0000004d0200720c */ /* 0x040fe20003f44070 */
[----:B------:R-:W-:Y:S01]  /*2ad0*/  IMAD.HI.U32 R41, R3, R83, RZ ;  /* 0x0000005303297227 */ /* 0x000fe200078e00ff */
[----:B------:R-:W-:-:S02]  /*2ae0*/  ISETP.GT.U32.AND P3, PT, R2, R80, PT ;  /* 0x000000500200720c */ /* 0x000fc40003f64070 */
[----:B------:R-:W-:Y:S01]  /*2af0*/  LOP3.LUT R43, R6, 0x42, RZ, 0xfc, !PT ;  /* 0x00000042062b7812 */ /* 0x000fe200078efcff */
[----:B------:R-:W-:Y:S01]  /*2b00*/  IMAD.MOV R41, RZ, RZ, -R41 ;  /* 0x000000ffff297224 */ /* 0x000fe200078e0a29 */
[----:B------:R-:W-:Y:S01]  /*2b10*/  ISETP.GE.AND P1, PT, R44, RZ, PT ;  /* 0x000000ff2c00720c */ /* 0x000fe20003f26270 */
[--C-:B------:R-:W-:Y:S01]  /*2b20*/  @!P6 IMAD.IADD R84, R84, 0x1, -R2.reuse ;  /* 0x000000015454e824 */ /* 0x100fe200078e0a02 */
[----:B------:R-:W-:Y:S01]  /*2b30*/  IABS R85, R43 ;  /* 0x0000002b00557213 */ /* 0x000fe20000000000 */
[----:B------:R-:W-:Y:S01]  /*2b40*/  IMAD R83, R2, R41, R83 ;  /* 0x0000002902537224 */ /* 0x000fe200078e0253 */
[----:B------:R-:W-:Y:S01]  /*2b50*/  LOP3.LUT R44, R6, 0x44, RZ, 0xfc, !PT ;  /* 0x00000044062c7812 */ /* 0x000fe200078efcff */
[----:B------:R-:W-:Y:S01]  /*2b60*/  @!P4 IMAD.IADD R82, R82, 0x1, -R2 ;  /* 0x000000015252c824 */ /* 0x000fe200078e0a02 */
[----:B------:R-:W-:Y:S01]  /*2b70*/  ISETP.GT.U32.AND P6, PT, R2, R84, PT ;  /* 0x000000540200720c */ /* 0x000fe20003fc4070 */
[----:B------:R-:W-:Y:S01]  /*2b80*/  IMAD.HI.U32 R41, R3, R85, RZ ;  /* 0x0000005503297227 */ /* 0x000fe200078e00ff */
[----:B------:R-:W-:-:S02]  /*2b90*/  IABS R81, R44 ;  /* 0x0000002c00517213 */ /* 0x000fc40000000000 */
[----:B------:R-:W-:Y:S01]  /*2ba0*/  ISETP.GE.AND P4, PT, R47, RZ, PT ;  /* 0x000000ff2f00720c */ /* 0x000fe20003f86270 */
[--C-:B------:R-:W-:Y:S01]  /*2bb0*/  @!P2 IMAD.IADD R77, R77, 0x1, -R2.reuse ;  /* 0x000000014d4da824 */ /* 0x100fe200078e0a02 */
[----:B------:R-:W-:Y:S01]  /*2bc0*/  LOP3.LUT R45, R6, 0x48, RZ, 0xfc, !PT ;  /* 0x00000048062d7812 */ /* 0x000fe200078efcff */
[--C-:B------:R-:W-:Y:S01]  /*2bd0*/  @!P3 IMAD.IADD R80, R80, 0x1, -R2.reuse ;  /* 0x000000015050b824 */ /* 0x100fe200078e0a02 */
[C---:B------:R-:W-:Y:S01]  /*2be0*/  ISETP.GT.U32.AND P3, PT, R2.reuse, R82, PT ;  /* 0x000000520200720c */ /* 0x040fe20003f64070 */
[----:B------:R-:W-:Y:S01]  /*2bf0*/  IMAD.MOV R41, RZ, RZ, -R41 ;  /* 0x000000ffff297224 */ /* 0x000fe200078e0a29 */
[----:B------:R-:W-:Y:S01]  /*2c00*/  IABS R66, R45 ;  /* 0x0000002d00427213 */ /* 0x000fe20000000000 */
[----:B------:R-:W-:Y:S01]  /*2c10*/  @!P0 IMAD.MOV R77, RZ, RZ, -R77 ;  /* 0x000000ffff4d8224 */ /* 0x000fe200078e0a4d */
[C---:B------:R-:W-:Y:S01]  /*2c20*/  ISETP.GT.U32.AND P0, PT, R2.reuse, R80, PT ;  /* 0x000000500200720c */ /* 0x040fe20003f04070 */
[----:B------:R-:W-:Y:S01]  /*2c30*/  IMAD R85, R2, R41, R85 ;  /* 0x0000002902557224 */ /* 0x000fe200078e0255 */
[----:B------:R-:W-:Y:S01]  /*2c40*/  ISETP.GE.AND P2, PT, R46, RZ, PT ;  /* 0x000000ff2e00720c */ /* 0x000fe20003f46270 */
[----:B------:R-:W-:Y:S01]  /*2c50*/  @!P6 IMAD.IADD R84, R84, 0x1, -R2 ;  /* 0x000000015454e824 */ /* 0x000fe200078e0a02 */
[----:B------:R-:W-:Y:S01]  /*2c60*/  LOP3.LUT R46, R6, 0x56, RZ, 0xfc, !PT ;  /* 0x00000056062e7812 */ /* 0x000fe200078efcff */
[----:B------:R-:W-:Y:S01]  /*2c70*/  IMAD.HI.U32 R41, R3, R81, RZ ;  /* 0x0000005103297227 */ /* 0x000fe200078e00ff */
[----:B------:R-:W-:-:S02]  /*2c80*/  ISETP.GT.U32.AND P6, PT, R2, R85, PT ;  /* 0x000000550200720c */ /* 0x000fc40003fc4070 */
[----:B------:R-:W-:Y:S01]  /*2c90*/  IABS R55, R46 ;  /* 0x0000002e00377213 */ /* 0x000fe20000000000 */
[--C-:B------:R-:W-:Y:S01]  /*2ca0*/  @!P3 IMAD.IADD R82, R82, 0x1, -R2.reuse ;  /* 0x000000015252b824 */ /* 0x100fe200078e0a02 */
[----:B------:R-:W-:Y:S01]  /*2cb0*/  ISETP.GT.U32.AND P3, PT, R2, R83, PT ;  /* 0x000000530200720c */ /* 0x000fe20003f64070 */
[----:B------:R-:W-:Y:S01]  /*2cc0*/  IMAD.MOV R41, RZ, RZ, -R41 ;  /* 0x000000ffff297224 */ /* 0x000fe200078e0a29 */
[----:B------:R-:W-:Y:S01]  /*2cd0*/  LOP3.LUT R47, R6, 0x66, RZ, 0xfc, !PT ;  /* 0x00000066062f7812 */ /* 0x000fe200078efcff */
[----:B------:R-:W-:Y:S01]  /*2ce0*/  @!P0 IMAD.IADD R80, R80, 0x1, -R2 ;  /* 0x0000000150508824 */ /* 0x000fe200078e0a02 */
[----:B------:R-:W-:Y:S01]  /*2cf0*/  ISETP.GE.AND P0, PT, R43, RZ, PT ;  /* 0x000000ff2b00720c */ /* 0x000fe20003f06270 */
[----:B------:R-:W-:Y:S01]  /*2d00*/  IMAD R81, R2, R41, R81 ;  /* 0x0000002902517224 */ /* 0x000fe200078e0251 */
[----:B------:R-:W-:Y:S01]  /*2d10*/  LOP3.LUT R43, R6, 0x46, RZ, 0xfc, !PT ;  /* 0x00000046062b7812 */ /* 0x000fe200078efcff */
[----:B------:R-:W-:Y:S02]  /*2d20*/  @!P1 IMAD.MOV R82, RZ, RZ, -R82 ;  /* 0x000000ffff529224 */ /* 0x000fe400078e0a52 */
[----:B------:R-:W-:Y:S01]  /*2d30*/  @!P6 IMAD.IADD R85, R85, 0x1, -R2 ;  /* 0x000000015555e824 */ /* 0x000fe200078e0a02 */
[----:B------:R-:W-:Y:S01]  /*2d40*/  IABS R74, R43 ;  /* 0x0000002b004a7213 */ /* 0x000fe20000000000 */
[----:B------:R-:W-:Y:S01]  /*2d50*/  @!P5 IMAD.MOV R76, RZ, RZ, -R76 ;  /* 0x000000ffff4cd224 */ /* 0x000fe200078e0a4c */
[----:B------:R-:W-:Y:S01]  /*2d60*/  ISETP.GE.AND P5, PT, R42, RZ, PT ;  /* 0x000000ff2a00720c */ /* 0x000fe20003fa6270 */
[----:B------:R-:W-:Y:S01]  /*2d70*/  @!P3 IMAD.IADD R83, R83, 0x1, -R2 ;  /* 0x000000015353b824 */ /* 0x000fe200078e0a02 */
[----:B------:R-:W-:Y:S01]  /*2d80*/  ISETP.GT.U32.AND P6, PT, R2, R85, PT ;  /* 0x000000550200720c */ /* 0x000fe20003fc4070 */
[----:B------:R-:W-:Y:S01]  /*2d90*/  IMAD.HI.U32 R41, R3, R74, RZ ;  /* 0x0000004a03297227 */ /* 0x000fe200078e00ff */
[----:B------:R-:W-:-:S02]  /*2da0*/  ISETP.GE.AND P3, PT, R44, RZ, PT ;  /* 0x000000ff2c00720c */ /* 0x000fc40003f66270 */
[----:B------:R-:W-:Y:S01]  /*2db0*/  ISETP.GT.U32.AND P1, PT, R2, R83, PT ;  /* 0x000000530200720c */ /* 0x000fe20003f24070 */
[----:B------:R-:W-:Y:S01]  /*2dc0*/  IMAD.MOV R41, RZ, RZ, -R41 ;  /* 0x000000ffff297224 */ /* 0x000fe200078e0a29 */
[----:B------:R-:W-:Y:S01]  /*2dd0*/  LOP3.LUT R44, R6, 0x4c, RZ, 0xfc, !PT ;  /* 0x0000004c062c7812 */ /* 0x000fe200078efcff */
[----:B------:R-:W-:-:S03]  /*2de0*/  IMAD.HI.U32 R42, R3, R66, RZ ;  /* 0x00000042032a7227 */ /* 0x000fc600078e00ff */
[----:B------:R-:W-:Y:S01]  /*2df0*/  IABS R60, R44 ;  /* 0x0000002c003c7213 */ /* 0x000fe20000000000 */
[C---:B------:R-:W-:Y:S02]  /*2e00*/  IMAD R74, R2.reuse, R41, R74 ;  /* 0x00000029024a7224 */ /* 0x040fe400078e024a */
[----:B------:R-:W-:Y:S01]  /*2e10*/  @!P4 IMAD.MOV R84, RZ, RZ, -R84 ;  /* 0x000000ffff54c224 */ /* 0x000fe200078e0a54 */
[----:B------:R-:W-:Y:S01]  /*2e20*/  ISETP.GE.AND P4, PT, R43, RZ, PT ;  /* 0x000000ff2b00720c */ /* 0x000fe20003f86270 */
[----:B------:R-:W-:Y:S01]  /*2e30*/  @!P6 IMAD.IADD R85, R85, 0x1, -R2 ;  /* 0x000000015555e824 */ /* 0x000fe200078e0a02 */
[----:B------:R-:W-:Y:S01]  /*2e40*/  ISETP.GT.U32.AND P6, PT, R2, R74, PT ;  /* 0x0000004a0200720c */ /* 0x000fe20003fc4070 */
[----:B------:R-:W-:Y:S01]  /*2e50*/  IMAD.MOV R43, RZ, RZ, -R42 ;  /* 0x000000ffff2b7224 */ /* 0x000fe200078e0a2a */
[----:B------:R-:W-:Y:S01]  /*2e60*/  LOP3.LUT R42, R6, 0x4a, RZ, 0xfc, !PT ;  /* 0x0000004a062a7812 */ /* 0x000fe200078efcff */
[----:B------:R-:W-:Y:S01]  /*2e70*/  @!P1 IMAD.IADD R83, R83, 0x1, -R2 ;  /* 0x0000000153539824 */ /* 0x000fe200078e0a02 */
[----:B------:R-:W-:Y:S01]  /*2e80*/  ISETP.GE.AND P1, PT, R45, RZ, PT ;  /* 0x000000ff2d00720c */ /* 0x000fe20003f26270 */
[----:B------:R-:W-:Y:S01]  /*2e90*/  IMAD R66, R2, R43, R66 ;  /* 0x0000002b02427224 */ /* 0x000fe200078e0242 */
[----:B------:R-:W-:Y:S01]  /*2ea0*/  IABS R63, R42 ;  /* 0x0000002a003f7213 */ /* 0x000fe20000000000 */
[----:B------:R-:W-:Y:S01]  /*2eb0*/  @!P5 IMAD.MOV R83, RZ, RZ, -R83 ;  /* 0x000000ffff53d224 */ /* 0x000fe200078e0a53 */
[----:B------:R-:W-:Y:S01]  /*2ec0*/  LOP3.LUT R45, R6, 0x4e, RZ, 0xfc, !PT ;  /* 0x0000004e062d7812 */ /* 0x000fe200078efcff */
[----:B------:R-:W-:Y:S01]  /*2ed0*/  @!P2 IMAD.MOV R80, RZ, RZ, -R80 ;  /* 0x000000ffff50a224 */ /* 0x000fe200078e0a50 */
[C---:B------:R-:W-:Y:S01]  /*2ee0*/  ISETP.GT.U32.AND P5, PT, R2.reuse, R66, PT ;  /* 0x000000420200720c */ /* 0x040fe20003fa4070 */
[----:B------:R-:W-:Y:S01]  /*2ef0*/  IMAD.HI.U32 R41, R3, R63, RZ ;  /* 0x0000003f03297227 */ /* 0x000fe200078e00ff */
[----:B------:R-:W-:-:S02]  /*2f00*/  ISETP.GT.U32.AND P2, PT, R2, R81, PT ;  /* 0x000000510200720c */ /* 0x000fc40003f44070 */
[----:B------:R-:W-:Y:S01]  /*2f10*/  IABS R59, R45 ;  /* 0x0000002d003b7213 */ /* 0x000fe20000000000 */
[--C-:B------:R-:W-:Y:S02]  /*2f20*/  @!P6 IMAD.IADD R74, R74, 0x1, -R2.reuse ;  /* 0x000000014a4ae824 */ /* 0x100fe400078e0a02 */
[----:B------:R-:W-:Y:S02]  /*2f30*/  IMAD.MOV R43, RZ, RZ, -R41 ;  /* 0x000000ffff2b7224 */ /* 0x000fe400078e0a29 */
[----:B------:R-:W-:Y:S01]  /*2f40*/  @!P0 IMAD.MOV R85, RZ, RZ, -R85 ;  /* 0x000000ffff558224 */ /* 0x000fe200078e0a55 */
[C---:B------:R-:W-:Y:S01]  /*2f50*/  ISETP.GT.U32.AND P6, PT, R2.reuse, R74, PT ;  /* 0x0000004a0200720c */ /* 0x040fe20003fc4070 */
[----:B------:R-:W-:Y:S01]  /*2f60*/  IMAD R63, R2, R43, R63 ;  /* 0x0000002b023f7224 */ /* 0x000fe200078e023f */
[----:B------:R-:W-:Y:S01]  /*2f70*/  ISETP.GE.AND P0, PT, R42, RZ, PT ;  /* 0x000000ff2a00720c */ /* 0x000fe20003f06270 */
[--C-:B------:R-:W-:Y:S02]  /*2f80*/  @!P5 IMAD.IADD R66, R66, 0x1, -R2.reuse ;  /* 0x000000014242d824 */ /* 0x100fe400078e0a02 */
[----:B------:R-:W-:-:S02]  /*2f90*/  @!P2 IMAD.IADD R81, R81, 0x1, -R2 ;  /* 0x000000015151a824 */ /* 0x000fc400078e0a02 */
[C---:B------:R-:W-:Y:S01]  /*2fa0*/  IMAD.HI.U32 R42, R3.reuse, R59, RZ ;  /* 0x0000003b032a7227 */ /* 0x040fe200078e00ff */
[C---:B------:R-:W-:Y:S02]  /*2fb0*/  ISETP.GT.U32.AND P5, PT, R2.reuse, R66, PT ;  /* 0x000000420200720c */ /* 0x040fe40003fa4070 */
[----:B------:R-:W-:Y:S01]  /*2fc0*/  ISETP.GT.U32.AND P2, PT, R2, R81, PT ;  /* 0x000000510200720c */ /* 0x000fe20003f44070 */
[----:B------:R-:W-:Y:S02]  /*2fd0*/  IMAD.MOV R42, RZ, RZ, -R42 ;  /* 0x000000ffff2a7224 */ /* 0x000fe400078e0a2a */
[----:B------:R-:W-:Y:S01]  /*2fe0*/  @!P6 IMAD.IADD R74, R74, 0x1, -R2 ;  /* 0x000000014a4ae824 */ /* 0x000fe200078e0a02 */
[----:B------:R-:W-:Y:S01]  /*2ff0*/  ISETP.GT.U32.AND P6, PT, R2, R63, PT ;  /* 0x0000003f0200720c */ /* 0x000fe20003fc4070 */
[----:B------:R-:W-:-:S04]  /*3000*/  IMAD.HI.U32 R41, R3, R60, RZ ;  /* 0x0000003c03297227 */ /* 0x000fc800078e00ff */
[----:B------:R-:W-:Y:S02]  /*3010*/  IMAD R59, R2, R42, R59 ;  /* 0x0000002a023b7224 */ /* 0x000fe400078e023b */
[--C-:B------:R-:W-:Y:S02]  /*3020*/  @!P5 IMAD.IADD R66, R66, 0x1, -R2.reuse ;  /* 0x000000014242d824 */ /* 0x100fe400078e0a02 */
[--C-:B------:R-:W-:Y:S01]  /*3030*/  @!P2 IMAD.IADD R81, R81, 0x1, -R2.reuse ;  /* 0x000000015151a824 */ /* 0x100fe200078e0a02 */
[----:B------:R-:W-:Y:S01]  /*3040*/  ISETP.GE.AND P2, PT, R44, RZ, PT ;  /* 0x000000ff2c00720c */ /* 0x000fe20003f46270 */
[----:B------:R-:W-:Y:S01]  /*3050*/  IMAD.MOV R41, RZ, RZ, -R41 ;  /* 0x000000ffff297224 */ /* 0x000fe200078e0a29 */
[----:B------:R-:W-:Y:S01]  /*3060*/  LOP3.LUT R44, R6, 0x52, RZ, 0xfc, !PT ;  /* 0x00000052062c7812 */ /* 0x000fe200078efcff */
[----:B------:R-:W-:Y:S02]  /*3070*/  @!P6 IMAD.IADD R63, R63, 0x1, -R2 ;  /* 0x000000013f3fe824 */ /* 0x000fe400078e0a02 */
[----:B------:R-:W-:Y:S01]  /*3080*/  @!P1 IMAD.MOV R66, RZ, RZ, -R66 ;  /* 0x000000ffff429224 */ /* 0x000fe200078e0a42 */
[C---:B------:R-:W-:Y:S01]  /*3090*/  ISETP.GT.U32.AND P1, PT, R2.reuse, R59, PT ;  /* 0x0000003b0200720c */ /* 0x040fe20003f24070 */
[C---:B------:R-:W-:Y:S01]  /*30a0*/  IMAD R60, R2.reuse, R41, R60 ;  /* 0x00000029023c7224 */ /* 0x040fe200078e023c */
[----:B------:R-:W-:Y:S01]  /*30b0*/  IABS R57, R44 ;  /* 0x0000002c00397213 */ /* 0x000fe20000000000 */
[----:B------:R-:W-:Y:S01]  /*30c0*/  @!P4 IMAD.MOV R74, RZ, RZ, -R74 ;  /* 0x000000ffff4ac224 */ /* 0x000fe200078e0a4a */
[C---:B------:R-:W-:Y:S01]  /*30d0*/  ISETP.GT.U32.AND P6, PT, R2.reuse, R63, PT ;  /* 0x0000003f0200720c */ /* 0x040fe20003fc4070 */
[----:B------:R-:W-:Y:S01]  /*30e0*/  @!P3 IMAD.MOV R81, RZ, RZ, -R81 ;  /* 0x000000ffff51b224 */ /* 0x000fe200078e0a51 */
[----:B------:R-:W-:Y:S01]  /*30f0*/  ISETP.GT.U32.AND P4, PT, R2, R60, PT ;  /* 0x0000003c0200720c */ /* 0x000fe20003f84070 */
[----:B------:R-:W-:Y:S01]  /*3100*/  IMAD.HI.U32 R42, R3, R57, RZ ;  /* 0x00000039032a7227 */ /* 0x000fe200078e00ff */
[----:B------:R-:W-:-:S02]  /*3110*/  LOP3.LUT R41, R6, 0x50, RZ, 0xfc, !PT ;  /* 0x0000005006297812 */ /* 0x000fc400078efcff */
[----:B------:R-:W-:Y:S01]  /*3120*/  ISETP.GE.AND P3, PT, R45, RZ, PT ;  /* 0x000000ff2d00720c */ /* 0x000fe20003f66270 */
[----:B------:R-:W-:Y:S01]  /*3130*/  IMAD.MOV R42, RZ, RZ, -R42 ;  /* 0x000000ffff2a7224 */ /* 0x000fe200078e0a2a */
[----:B------:R-:W-:Y:S01]  /*3140*/  IABS R58, R41 ;  /* 0x00000029003a7213 */ /* 0x000fe20000000000 */
[--C-:B------:R-:W-:Y:S01]  /*3150*/  @!P1 IMAD.IADD R59, R59, 0x1, -R2.reuse ;  /* 0x000000013b3b9824 */ /* 0x100fe200078e0a02 */
[----:B------:R-:W-:Y:S01]  /*3160*/  ISETP.GE.AND P5, PT, R41, RZ, PT ;  /* 0x000000ff2900720c */ /* 0x000fe20003fa6270 */
[----:B------:R-:W-:Y:S01]  /*3170*/  IMAD R57, R2, R42, R57 ;  /* 0x0000002a02397224 */ /* 0x000fe200078e0239 */
[----:B------:R-:W-:Y:S01]  /*3180*/  LOP3.LUT R45, R6, 0x54, RZ, 0xfc, !PT ;  /* 0x00000054062d7812 */ /* 0x000fe200078efcff */
[--C-:B------:R-:W-:Y:S01]  /*3190*/  @!P6 IMAD.IADD R63, R63, 0x1, -R2.reuse ;  /* 0x000000013f3fe824 */ /* 0x100fe200078e0a02 */
[----:B------:R-:W-:Y:S01]  /*31a0*/  ISETP.GT.U32.AND P1, PT, R2, R59, PT ;  /* 0x0000003b0200720c */ /* 0x000fe20003f24070 */
[----:B------:R-:W-:Y:S01]  /*31b0*/  @!P4 IMAD.IADD R60, R60, 0x1, -R2 ;  /* 0x000000013c3cc824 */ /* 0x000fe200078e0a02 */
[----:B------:R-:W-:Y:S01]  /*31c0*/  IABS R56, R45 ;  /* 0x0000002d00387213 */ /* 0x000fe20000000000 */
[----:B------:R-:W-:Y:S01]  /*31d0*/  @!P0 IMAD.MOV R63, RZ, RZ, -R63 ;  /* 0x000000ffff3f8224 */ /* 0x000fe200078e0a3f */
[C---:B------:R-:W-:Y:S01]  /*31e0*/  ISETP.GT.U32.AND P0, PT, R2.reuse, R57, PT ;  /* 0x000000390200720c */ /* 0x040fe20003f04070 */
[----:B------:R-:W-:Y:S01]  /*31f0*/  IMAD.HI.U32 R41, R3, R58, RZ ;  /* 0x0000003a03297227 */ /* 0x000fe200078e00ff */
[----:B------:R-:W-:-:S02]  /*3200*/  ISETP.GT.U32.AND P4, PT, R2, R60, PT ;  /* 0x0000003c0200720c */ /* 0x000fc40003f84070 */
[----:B------:R-:W-:Y:S01]  /*3210*/  ISETP.GE.AND P6, PT, R44, RZ, PT ;  /* 0x000000ff2c00720c */ /* 0x000fe20003fc6270 */
[----:B------:R-:W-:Y:S01]  /*3220*/  IMAD.HI.U32 R42, R3, R55, RZ ;  /* 0x00000037032a7227 */ /* 0x000fe200078e00ff */
[----:B------:R-:W-:-:S03]  /*3230*/  LOP3.LUT R44, R6, 0x5a, RZ, 0xfc, !PT ;  /* 0x0000005a062c7812 */ /* 0x000fc600078efcff */
[----:B------:R-:W-:Y:S01]  /*3240*/  IMAD.MOV R43, RZ, RZ, -R41 ;  /* 0x000000ffff2b7224 */ /* 0x000fe200078e0a29 */
[----:B------:R-:W-:Y:S01]  /*3250*/  IABS R53, R44 ;  /* 0x0000002c00357213 */ /* 0x000fe20000000000 */
[----:B------:R-:W-:Y:S02]  /*3260*/  IMAD.MOV R42, RZ, RZ, -R42 ;  /* 0x000000ffff2a7224 */ /* 0x000fe400078e0a2a */
[----:B------:R-:W-:Y:S01]  /*3270*/  IMAD R58, R2, R43, R58 ;  /* 0x0000002b023a7224 */ /* 0x000fe200078e023a */
[----:B------:R-:W-:Y:S01]  /*3280*/  LOP3.LUT R43, R6, 0x58, RZ, 0xfc, !PT ;  /* 0x00000058062b7812 */ /* 0x000fe200078efcff */
[----:B------:R-:W-:Y:S02]  /*3290*/  IMAD R55, R2, R42, R55 ;  /* 0x0000002a02377224 */ /* 0x000fe400078e0237 */
[----:B------:R-:W-:Y:S01]  /*32a0*/  @!P1 IMAD.IADD R59, R59, 0x1, -R2 ;  /* 0x000000013b3b9824 */ /* 0x000fe200078e0a02 */
[----:B------:R-:W-:Y:S01]  /*32b0*/  IABS R54, R43 ;  /* 0x0000002b00367213 */ /* 0x000fe20000000000 */
[----:B------:R-:W-:-:S04]  /*32c0*/  IMAD.HI.U32 R41, R3, R56, RZ ;  /* 0x0000003803297227 */ /* 0x000fc800078e00ff */
[--C-:B------:R-:W-:Y:S02]  /*32d0*/  @!P0 IMAD.IADD R57, R57, 0x1, -R2.reuse ;  /* 0x0000000139398824 */ /* 0x100fe400078e0a02 */
[----:B------:R-:W-:Y:S01]  /*32e0*/  @!P3 IMAD.MOV R59, RZ, RZ, -R59 ;  /* 0x000000ffff3bb224 */ /* 0x000fe200078e0a3b */
[C---:B------:R-:W-:Y:S01]  /*32f0*/  ISETP.GT.U32.AND P3, PT, R2.reuse, R55, PT ;  /* 0x000000370200720c */ /* 0x040fe20003f64070 */
[----:B------:R-:W-:Y:S01]  /*3300*/  IMAD.MOV R41, RZ, RZ, -R41 ;  /* 0x000000ffff297224 */ /* 0x000fe200078e0a29 */
[----:B------:R-:W-:Y:S01]  /*3310*/  ISETP.GT.U32.AND P0, PT, R2, R57, PT ;  /* 0x000000390200720c */ /* 0x000fe20003f04070 */
[----:B------:R-:W-:Y:S01]  /*3320*/  @!P4 IMAD.IADD R60, R60, 0x1, -R2 ;  /* 0x000000013c3cc824 */ /* 0x000fe200078e0a02 */
[C---:B------:R-:W-:Y:S01]  /*3330*/  ISETP.GT.U32.AND P4, PT, R2.reuse, R58, PT ;  /* 0x0000003a0200720c */ /* 0x040fe20003f84070 */
[----:B------:R-:W-:Y:S02]  /*3340*/  IMAD R56, R2, R41, R56 ;  /* 0x0000002902387224 */ /* 0x000fe400078e0238 */
[----:B------:R-:W-:-:S03]  /*3350*/  IMAD.HI.U32 R41, R3, R54, RZ ;  /* 0x0000003603297227 */ /* 0x000fc600078e00ff */
[C---:B------:R-:W-:Y:S01]  /*3360*/  ISETP.GT.U32.AND P1, PT, R2.reuse, R56, PT ;  /* 0x000000380200720c */ /* 0x040fe20003f24070 */
[----:B------:R-:W-:Y:S02]  /*3370*/  IMAD.MOV R41, RZ, RZ, -R41 ;  /* 0x000000ffff297224 */ /* 0x000fe400078e0a29 */
[----:B------:R-:W-:Y:S02]  /*3380*/  @!P3 IMAD.IADD R55, R55, 0x1, -R2 ;  /* 0x000000013737b824 */ /* 0x000fe400078e0a02 */
[----:B------:R-:W-:Y:S02]  /*3390*/  IMAD R54, R2, R41, R54 ;  /* 0x0000002902367224 */ /* 0x000fe400078e0236 */
[--C-:B------:R-:W-:Y:S01]  /*33a0*/  @!P4 IMAD.IADD R58, R58, 0x1, -R2.reuse ;  /* 0x000000013a3ac824 */ /* 0x100fe200078e0a02 */
[C---:B------:R-:W-:Y:S01]  /*33b0*/  ISETP.GT.U32.AND P3, PT, R2.reuse, R55, PT ;  /* 0x000000370200720c */ /* 0x040fe20003f64070 */
[----:B------:R-:W-:Y:S01]  /*33c0*/  @!P0 IMAD.IADD R57, R57, 0x1, -R2 ;  /* 0x0000000139398824 */ /* 0x000fe200078e0a02 */
[C---:B------:R-:W-:Y:S01]  /*33d0*/  ISETP.GT.U32.AND P0, PT, R2.reuse, R54, PT ;  /* 0x000000360200720c */ /* 0x040fe20003f04070 */
[----:B------:R-:W-:Y:S01]  /*33e0*/  IMAD.HI.U32 R41, R3, R53, RZ ;  /* 0x0000003503297227 */ /* 0x000fe200078e00ff */
[----:B------:R-:W-:-:S03]  /*33f0*/  ISETP.GT.U32.AND P4, PT, R2, R58, PT ;  /* 0x0000003a0200720c */ /* 0x000fc60003f84070 */
[----:B------:R-:W-:Y:S02]  /*3400*/  IMAD.MOV R41, RZ, RZ, -R41 ;  /* 0x000000ffff297224 */ /* 0x000fe400078e0a29 */
[----:B------:R-:W-:Y:S01]  /*3410*/  @!P2 IMAD.MOV R60, RZ, RZ, -R60 ;  /* 0x000000ffff3ca224 */ /* 0x000fe200078e0a3c */
[----:B------:R-:W-:Y:S01]  /*3420*/  ISETP.GE.AND P2, PT, R45, RZ, PT ;  /* 0x000000ff2d00720c */ /* 0x000fe20003f46270 */
[--C-:B------:R-:W-:Y:S01]  /*3430*/  @!P1 IMAD.IADD R56, R56, 0x1, -R2.reuse ;  /* 0x0000000138389824 */ /* 0x100fe200078e0a02 */
[----:B------:R-:W-:Y:S01]  /*3440*/  LOP3.LUT R45, R6, 0x5c, RZ, 0xfc, !PT ;  /* 0x0000005c062d7812 */ /* 0x000fe200078efcff */
[----:B------:R-:W-:Y:S01]  /*3450*/  IMAD R53, R2, R41, R53 ;  /* 0x0000002902357224 */ /* 0x000fe200078e0235 */
[----:B------:R-:W-:Y:S01]  /*3460*/  LOP3.LUT R41, R6, 0x5e, RZ, 0xfc, !PT ;  /* 0x0000005e06297812 */ /* 0x000fe200078efcff */
[--C-:B------:R-:W-:Y:S01]  /*3470*/  @!P0 IMAD.IADD R54, R54, 0x1, -R2.reuse ;  /* 0x0000000136368824 */ /* 0x100fe200078e0a02 */
[----:B------:R-:W-:Y:S01]  /*3480*/  IABS R52, R45 ;  /* 0x0000002d00347213 */ /* 0x000fe20000000000 */
[--C-:B------:R-:W-:Y:S01]  /*3490*/  @!P3 IMAD.IADD R55, R55, 0x1, -R2.reuse ;  /* 0x000000013737b824 */ /* 0x100fe200078e0a02 */
[----:B------:R-:W-:Y:S01]  /*34a0*/  ISETP.GT.U32.AND P1, PT, R2, R56, PT ;  /* 0x000000380200720c */ /* 0x000fe20003f24070 */
[----:B------:R-:W-:Y:S01]  /*34b0*/  @!P4 IMAD.IADD R58, R58, 0x1, -R2 ;  /* 0x000000013a3ac824 */ /* 0x000fe200078e0a02 */
[C---:B------:R-:W-:Y:S01]  /*34c0*/  ISETP.GT.U32.AND P3, PT, R2.reuse, R53, PT ;  /* 0x000000350200720c */ /* 0x040fe20003f64070 */
[----:B------:R-:W-:Y:S01]  /*34d0*/  IMAD.HI.U32 R42, R3, R52, RZ ;  /* 0x00000034032a7227 */ /* 0x000fe200078e00ff */
[----:B------:R-:W-:-:S02]  /*34e0*/  ISETP.GT.U32.AND P0, PT, R2, R54, PT ;  /* 0x000000360200720c */ /* 0x000fc40003f04070 */
[----:B------:R-:W-:Y:S01]  /*34f0*/  ISETP.GE.AND P4, PT, R46, RZ, PT ;  /* 0x000000ff2e00720c */ /* 0x000fe20003f86270 */
[----:B------:R-:W-:Y:S01]  /*3500*/  @!P5 IMAD.MOV R58, RZ, RZ, -R58 ;  /* 0x000000ffff3ad224 */ /* 0x000fe200078e0a3a */
[----:B------:R-:W-:Y:S01]  /*3510*/  ISETP.GE.AND P5, PT, R43, RZ, PT ;  /* 0x000000ff2b00720c */ /* 0x000fe20003fa6270 */
[----:B------:R-:W-:Y:S01]  /*3520*/  IMAD.MOV R43, RZ, RZ, -R42 ;  /* 0x000000ffff2b7224 */ /* 0x000fe200078e0a2a */
[----:B------:R-:W-:Y:S01]  /*3530*/  IABS R51, R41 ;  /* 0x0000002900337213 */ /* 0x000fe20000000000 */
[----:B------:R-:W-:Y:S01]  /*3540*/  @!P6 IMAD.MOV R57, RZ, RZ, -R57 ;  /* 0x000000ffff39e224 */ /* 0x000fe200078e0a39 */
[----:B------:R-:W-:Y:S01]  /*3550*/  LOP3.LUT R42, R6, 0x60, RZ, 0xfc, !PT ;  /* 0x00000060062a7812 */ /* 0x000fe200078efcff */
[----:B------:R-:W-:Y:S01]  /*3560*/  @!P1 IMAD.IADD R56, R56, 0x1, -R2 ;  /* 0x0000000138389824 */ /* 0x000fe200078e0a02 */
[----:B------:R-:W-:Y:S01]  /*3570*/  ISETP.GE.AND P6, PT, R44, RZ, PT ;  /* 0x000000ff2c00720c */ /* 0x000fe20003fc6270 */
[----:B------:R-:W-:Y:S01]  /*3580*/  IMAD R52, R2, R43, R52 ;  /* 0x0000002b02347224 */ /* 0x000fe200078e0234 */
[----:B------:R-:W-:Y:S01]  /*3590*/  IABS R50, R42 ;  /* 0x0000002a00327213 */ /* 0x000fe20000000000 */
[----:B------:R-:W-:Y:S01]  /*35a0*/  @!P3 IMAD.IADD R53, R53, 0x1, -R2 ;  /* 0x000000013535b824 */ /* 0x000fe200078e0a02 */
[----:B------:R-:W-:Y:S01]  /*35b0*/  LOP3.LUT R43, R6, 0x62, RZ, 0xfc, !PT ;  /* 0x00000062062b7812 */ /* 0x000fe200078efcff */
[----:B------:R-:W-:Y:S01]  /*35c0*/  @!P2 IMAD.MOV R56, RZ, RZ, -R56 ;  /* 0x000000ffff38a224 */ /* 0x000fe200078e0a38 */
[----:B------:R-:W-:Y:S01]  /*35d0*/  ISETP.GE.AND P2, PT, R41, RZ, PT ;  /* 0x000000ff2900720c */ /* 0x000fe20003f46270 */
[----:B------:R-:W-:Y:S01]  /*35e0*/  @!P0 IMAD.IADD R54, R54, 0x1, -R2 ;  /* 0x0000000136368824 */ /* 0x000fe200078e0a02 */
[C---:B------:R-:W-:Y:S01]  /*35f0*/  ISETP.GT.U32.AND P0, PT, R2.reuse, R52, PT ;  /* 0x000000340200720c */ /* 0x040fe20003f04070 */
[----:B------:R-:W-:Y:S01]  /*3600*/  IMAD.HI.U32 R41, R3, R51, RZ ;  /* 0x0000003303297227 */ /* 0x000fe200078e00ff */
[----:B------:R-:W-:-:S02]  /*3610*/  ISETP.GT.U32.AND P3, PT, R2, R53, PT ;  /* 0x000000350200720c */ /* 0x000fc40003f64070 */
[----:B------:R-:W-:Y:S01]  /*3620*/  IABS R49, R43 ;  /* 0x0000002b00317213 */ /* 0x000fe20000000000 */
[----:B------:R-:W-:Y:S01]  /*3630*/  @!P4 IMAD.MOV R55, RZ, RZ, -R55 ;  /* 0x000000ffff37c224 */ /* 0x000fe200078e0a37 */
[----:B------:R-:W-:Y:S01]  /*3640*/  ISETP.GE.AND P4, PT, R42, RZ, PT ;  /* 0x000000ff2a00720c */ /* 0x000fe20003f86270 */
[----:B------:R-:W-:Y:S01]  /*3650*/  IMAD.MOV R42, RZ, RZ, -R41 ;  /* 0x000000ffff2a7224 */ /* 0x000fe200078e0a29 */
[----:B------:R-:W-:Y:S01]  /*3660*/  LOP3.LUT R44, R6, 0x64, RZ, 0xfc, !PT ;  /* 0x00000064062c7812 */ /* 0x000fe200078efcff */
[----:B------:R-:W-:Y:S01]  /*3670*/  IMAD.HI.U32 R41, R3, R50, RZ ;  /* 0x0000003203297227 */ /* 0x000fe200078e00ff */
[----:B------:R-:W-:Y:S02]  /*3680*/  ISETP.GE.AND P1, PT, R45, RZ, PT ;  /* 0x000000ff2d00720c */ /* 0x000fe40003f26270 */
[----:B------:R-:W-:Y:S01]  /*3690*/  IABS R45, R47 ;  /* 0x0000002f002d7213 */ /* 0x000fe20000000000 */
[----:B------:R-:W-:Y:S01]  /*36a0*/  IMAD R51, R2, R42, R51 ;  /* 0x0000002a02337224 */ /* 0x000fe200078e0233 */
[----:B------:R-:W-:Y:S01]  /*36b0*/  IABS R46, R48 ;  /* 0x00000030002e7213 */ /* 0x000fe20000000000 */
[----:B------:R-:W-:-:S02]  /*36c0*/  @!P0 IMAD.IADD R52, R52, 0x1, -R2 ;  /* 0x0000000134348824 */ /* 0x000fc400078e0a02 */
[----:B------:R-:W-:Y:S01]  /*36d0*/  @!P3 IMAD.IADD R53, R53, 0x1, -R2 ;  /* 0x000000013535b824 */ /* 0x000fe200078e0a02 */
[C---:B------:R-:W-:Y:S01]  /*36e0*/  ISETP.GT.U32.AND P3, PT, R2.reuse, R51, PT ;  /* 0x000000330200720c */ /* 0x040fe20003f64070 */
[----:B------:R-:W-:Y:S01]  /*36f0*/  IMAD.HI.U32 R42, R3, R49, RZ ;  /* 0x00000031032a7227 */ /* 0x000fe200078e00ff */
[----:B------:R-:W-:-:S03]  /*3700*/  ISETP.GT.U32.AND P0, PT, R2, R52, PT ;  /* 0x000000340200720c */ /* 0x000fc60003f04070 */
[----:B------:R-:W-:Y:S02]  /*3710*/  IMAD.MOV R41, RZ, RZ, -R41 ;  /* 0x000000ffff297224 */ /* 0x000fe400078e0a29 */
[----:B------:R-:W-:Y:S01]  /*3720*/  @!P5 IMAD.MOV R54, RZ, RZ, -R54 ;  /* 0x000000ffff36d224 */ /* 0x000fe200078e0a36 */
[----:B------:R-:W-:Y:S01]  /*3730*/  ISETP.GE.AND P5, PT, R43, RZ, PT ;  /* 0x000000ff2b00720c */ /* 0x000fe20003fa6270 */
[----:B------:R-:W-:Y:S01]  /*3740*/  IMAD.MOV R42, RZ, RZ, -R42 ;  /* 0x000000ffff2a7224 */ /* 0x000fe200078e0a2a */
[----:B------:R-:W-:Y:S01]  /*3750*/  IABS R43, R44 ;  /* 0x0000002c002b7213 */ /* 0x000fe20000000000 */
[C---:B------:R-:W-:Y:S02]  /*3760*/  IMAD R50, R2.reuse, R41, R50 ;  /* 0x0000002902327224 */ /* 0x040fe400078e0232 */
[----:B------:R-:W-:Y:S02]  /*3770*/  @!P3 IMAD.IADD R51, R51, 0x1, -R2 ;  /* 0x000000013333b824 */ /* 0x000fe400078e0a02 */
[----:B------:R-:W-:-:S02]  /*3780*/  IMAD R49, R2, R42, R49 ;  /* 0x0000002a02317224 */ /* 0x000fc400078e0231 */
[----:B------:R-:W-:Y:S01]  /*3790*/  @!P0 IMAD.IADD R52, R52, 0x1, -R2 ;  /* 0x0000000134348824 */ /* 0x000fe200078e0a02 */
[C---:B------:R-:W-:Y:S01]  /*37a0*/  ISETP.GT.U32.AND P0, PT, R2.reuse, R50, PT ;  /* 0x000000320200720c */ /* 0x040fe20003f04070 */
[----:B------:R-:W-:Y:S01]  /*37b0*/  @!P6 IMAD.MOV R53, RZ, RZ, -R53 ;  /* 0x000000ffff35e224 */ /* 0x000fe200078e0a35 */
[C---:B------:R-:W-:Y:S01]  /*37c0*/  ISETP.GT.U32.AND P6, PT, R2.reuse, R51, PT ;  /* 0x000000330200720c */ /* 0x040fe20003fc4070 */
[----:B------:R-:W-:Y:S01]  /*37d0*/  IMAD.HI.U32 R41, R3, R43, RZ ;  /* 0x0000002b03297227 */ /* 0x000fe200078e00ff */
[----:B------:R-:W-:-:S03]  /*37e0*/  ISETP.GT.U32.AND P3, PT, R2, R49, PT ;  /* 0x000000310200720c */ /* 0x000fc60003f64070 */
[----:B------:R-:W-:Y:S02]  /*37f0*/  IMAD.MOV R41, RZ, RZ, -R41 ;  /* 0x000000ffff297224 */ /* 0x000fe400078e0a29 */
[----:B------:R-:W-:-:S04]  /*3800*/  IMAD.HI.U32 R42, R3, R45, RZ ;  /* 0x0000002d032a7227 */ /* 0x000fc800078e00ff */
[----:B------:R-:W-:Y:S02]  /*3810*/  IMAD R41, R2, R41, R43 ;  /* 0x0000002902297224 */ /* 0x000fe400078e022b */
[--C-:B------:R-:W-:Y:S02]  /*3820*/  @!P0 IMAD.IADD R50, R50, 0x1, -R2.reuse ;  /* 0x0000000132328824 */ /* 0x100fe400078e0a02 */
[--C-:B------:R-:W-:Y:S01]  /*3830*/  @!P6 IMAD.IADD R51, R51, 0x1, -R2.reuse ;  /* 0x000000013333e824 */ /* 0x100fe200078e0a02 */
[C---:B------:R-:W-:Y:S01]  /*3840*/  ISETP.GT.U32.AND P6, PT, R2.reuse, R41, PT ;  /* 0x000000290200720c */ /* 0x040fe20003fc4070 */
[----:B------:R-:W-:Y:S01]  /*3850*/  @!P3 IMAD.IADD R49, R49, 0x1, -R2 ;  /* 0x000000013131b824 */ /* 0x000fe200078e0a02 */
[----:B------:R-:W-:Y:S01]  /*3860*/  ISETP.GT.U32.AND P0, PT, R2, R50, PT ;  /* 0x000000320200720c */ /* 0x000fe20003f04070 */
[----:B------:R-:W-:Y:S01]  /*3870*/  @!P1 IMAD.MOV R52, RZ, RZ, -R52 ;  /* 0x000000ffff349224 */ /* 0x000fe200078e0a34 */
[----:B------:R-:W-:Y:S01]  /*3880*/  ISETP.GE.AND P1, PT, R44, RZ, PT ;  /* 0x000000ff2c00720c */ /* 0x000fe20003f26270 */
[----:B------:R-:W-:Y:S01]  /*3890*/  IMAD.MOV R42, RZ, RZ, -R42 ;  /* 0x000000ffff2a7224 */ /* 0x000fe200078e0a2a */
[----:B------:R-:W-:Y:S01]  /*38a0*/  ISETP.GT.U32.AND P3, PT, R2, R49, PT ;  /* 0x000000310200720c */ /* 0x000fe20003f64070 */
[----:B------:R-:W-:-:S04]  /*38b0*/  IMAD.HI.U32 R44, R3, R46, RZ ;  /* 0x0000002e032c7227 */ /* 0x000fc800078e00ff */
[----:B------:R-:W-:Y:S02]  /*38c0*/  IMAD R43, R2, R42, R45 ;  /* 0x0000002a022b7224 */ /* 0x000fe400078e022d */
[----:B------:R-:W-:Y:S01]  /*38d0*/  IMAD.MOV R45, RZ, RZ, -R44 ;  /* 0x000000ffff2d7224 */ /* 0x000fe200078e0a2c */
[----:B------:R-:W-:Y:S01]  /*38e0*/  LOP3.LUT R44, R6, 0x6a, RZ, 0xfc, !PT ;  /* 0x0000006a062c7812 */ /* 0x000fe200078efcff */
[----:B------:R-:W-:Y:S02]  /*38f0*/  @!P6 IMAD.IADD R41, R41, 0x1, -R2 ;  /* 0x000000012929e824 */ /* 0x000fe400078e0a02 */
[----:B------:R-:W-:Y:S01]  /*3900*/  @!P2 IMAD.MOV R51, RZ, RZ, -R51 ;  /* 0x000000ffff33a224 */ /* 0x000fe200078e0a33 */
[----:B------:R-:W-:Y:S01]  /*3910*/  ISETP.GE.AND P2, PT, R47, RZ, PT ;  /* 0x000000ff2f00720c */ /* 0x000fe20003f46270 */
[----:B------:R-:W-:Y:S01]  /*3920*/  IMAD R45, R2, R45, R46 ;  /* 0x0000002d022d7224 */ /* 0x000fe200078e022e */
[----:B------:R-:W-:Y:S01]  /*3930*/  IABS R47, R44 ;  /* 0x0000002c002f7213 */ /* 0x000fe20000000000 */
[--C-:B------:R-:W-:Y:S01]  /*3940*/  @!P0 IMAD.IADD R50, R50, 0x1, -R2.reuse ;  /* 0x0000000132328824 */ /* 0x100fe200078e0a02 */
[C---:B------:R-:W-:Y:S01]  /*3950*/  ISETP.GT.U32.AND P6, PT, R2.reuse, R41, PT ;  /* 0x000000290200720c */ /* 0x040fe20003fc4070 */
[----:B------:R-:W-:Y:S01]  /*3960*/  @!P3 IMAD.IADD R49, R49, 0x1, -R2 ;  /* 0x000000013131b824 */ /* 0x000fe200078e0a02 */
[C---:B------:R-:W-:Y:S01]  /*3970*/  ISETP.GT.U32.AND P0, PT, R2.reuse, R43, PT ;  /* 0x0000002b0200720c */ /* 0x040fe20003f04070 */
[----:B------:R-:W-:Y:S01]  /*3980*/  @!P4 IMAD.MOV R50, RZ, RZ, -R50 ;  /* 0x000000ffff32c224 */ /* 0x000fe200078e0a32 */
[----:B------:R-:W-:Y:S01]  /*3990*/  ISETP.GT.U32.AND P4, PT, R2, R45, PT ;  /* 0x0000002d0200720c */ /* 0x000fe20003f84070 */
[----:B------:R-:W-:Y:S01]  /*39a0*/  IMAD.HI.U32 R42, R3, R47, RZ ;  /* 0x0000002f032a7227 */ /* 0x000fe200078e00ff */
[----:B------:R-:W-:-:S02]  /*39b0*/  LOP3.LUT R46, R6, 0x6c, RZ, 0xfc, !PT ;  /* 0x0000006c062e7812 */ /* 0x000fc400078efcff */
[----:B------:R-:W-:Y:S01]  /*39c0*/  ISETP.GE.AND P3, PT, R48, RZ, PT ;  /* 0x000000ff3000720c */ /* 0x000fe20003f66270 */
[----:B------:R-:W-:Y:S01]  /*39d0*/  @!P5 IMAD.MOV R49, RZ, RZ, -R49 ;  /* 0x000000ffff31d224 */ /* 0x000fe200078e0a31 */
[----:B------:R-:W-:Y:S01]  /*39e0*/  ISETP.GE.AND P5, PT, R44, RZ, PT ;  /* 0x000000ff2c00720c */ /* 0x000fe20003fa6270 */
[----:B------:R-:W-:Y:S01]  /*39f0*/  IMAD.MOV R44, RZ, RZ, -R42 ;  /* 0x000000ffff2c7224 */ /* 0x000fe200078e0a2a */
[----:B------:R-:W-:Y:S01]  /*3a00*/  IABS R89, R46 ;  /* 0x0000002e00597213 */ /* 0x000fe20000000000 */
[--C-:B------:R-:W-:Y:S01]  /*3a10*/  @!P6 IMAD.IADD R41, R41, 0x1, -R2.reuse ;  /* 0x000000012929e824 */ /* 0x100fe200078e0a02 */
[----:B------:R-:W-:Y:S01]  /*3a20*/  ISETP.GE.AND P6, PT, R46, RZ, PT ;  /* 0x000000ff2e00720c */ /* 0x000fe20003fc6270 */
[----:B------:R-:W-:Y:S01]  /*3a30*/  IMAD R47, R2, R44, R47 ;  /* 0x0000002c022f7224 */ /* 0x000fe200078e022f */
[----:B------:R-:W-:Y:S01]  /*3a40*/  LOP3.LUT R44, R6, 0x6e, RZ, 0xfc, !PT ;  /* 0x0000006e062c7812 */ /* 0x000fe200078efcff */
[--C-:B------:R-:W-:Y:S02]  /*3a50*/  @!P4 IMAD.IADD R45, R45, 0x1, -R2.reuse ;  /* 0x000000012d2dc824 */ /* 0x100fe400078e0a02 */
[----:B------:R-:W-:Y:S01]  /*3a60*/  @!P1 IMAD.MOV R41, RZ, RZ, -R41 ;  /* 0x000000ffff299224 */ /* 0x000fe200078e0a29 */
[C---:B------:R-:W-:Y:S01]  /*3a70*/  ISETP.GT.U32.AND P1, PT, R2.reuse, R47, PT ;  /* 0x0000002f0200720c */ /* 0x040fe20003f24070 */
[----:B------:R-:W-:Y:S01]  /*3a80*/  @!P0 IMAD.IADD R43, R43, 0x1, -R2 ;  /* 0x000000012b2b8824 */ /* 0x000fe200078e0a02 */
[----:B------:R-:W-:Y:S01]  /*3a90*/  ISETP.GT.U32.AND P4, PT, R2, R45, PT ;  /* 0x0000002d0200720c */ /* 0x000fe20003f84070 */
[----:B------:R-:W-:Y:S01]  /*3aa0*/  IMAD.HI.U32 R42, R3, R89, RZ ;  /* 0x00000059032a7227 */ /* 0x000fe200078e00ff */
[----:B------:R-:W-:-:S02]  /*3ab0*/  IABS R91, R44 ;  /* 0x0000002c005b7213 */ /* 0x000fc40000000000 */
[----:B------:R-:W-:Y:S01]  /*3ac0*/  ISETP.GT.U32.AND P0, PT, R2, R43, PT ;  /* 0x0000002b0200720c */ /* 0x000fe20003f04070 */
[----:B------:R-:W-:Y:S02]  /*3ad0*/  IMAD.MOV R42, RZ, RZ, -R42 ;  /* 0x000000ffff2a7224 */ /* 0x000fe400078e0a2a */
[----:B------:R-:W-:-:S04]  /*3ae0*/  IMAD.HI.U32 R46, R3, R97, RZ ;  /* 0x00000061032e7227 */ /* 0x000fc800078e00ff */
[----:B------:R-:W-:Y:S01]  /*3af0*/  IMAD R89, R2, R42, R89 ;  /* 0x0000002a02597224 */ /* 0x000fe200078e0259 */
[----:B------:R-:W-:Y:S01]  /*3b00*/  LOP3.LUT R42, R6, 0x70, RZ, 0xfc, !PT ;  /* 0x00000070062a7812 */ /* 0x000fe200078efcff */
[--C-:B------:R-:W-:Y:S02]  /*3b10*/  @!P1 IMAD.IADD R47, R47, 0x1, -R2.reuse ;  /* 0x000000012f2f9824 */ /* 0x100fe400078e0a02 */
[--C-:B------:R-:W-:Y:S01]  /*3b20*/  @!P4 IMAD.IADD R45, R45, 0x1, -R2.reuse ;  /* 0x000000012d2dc824 */ /* 0x100fe200078e0a02 */
[----:B------:R-:W-:Y:S01]  /*3b30*/  ISETP.GE.AND P4, PT, R42, RZ, PT ;  /* 0x000000ff2a00720c */ /* 0x000fe20003f86270 */
[----:B------:R-:W-:Y:S01]  /*3b40*/  @!P0 IMAD.IADD R43, R43, 0x1, -R2 ;  /* 0x000000012b2b8824 */ /* 0x000fe200078e0a02 */
[----:B------:R-:W-:Y:S01]  /*3b50*/  IABS R48, R42 ;  /* 0x0000002a00307213 */ /* 0x000fe20000000000 */
[C---:B------:R-:W-:Y:S01]  /*3b60*/  IMAD.HI.U32 R42, R3.reuse, R91, RZ ;  /* 0x0000005b032a7227 */ /* 0x040fe200078e00ff */
[----:B------:R-:W-:Y:S02]  /*3b70*/  ISETP.GT.U32.AND P1, PT, R2, R47, PT ;  /* 0x0000002f0200720c */ /* 0x000fe40003f24070 */
[----:B------:R-:W-:Y:S01]  /*3b80*/  ISETP.GE.AND P0, PT, R44, RZ, PT ;  /* 0x000000ff2c00720c */ /* 0x000fe20003f06270 */
[----:B------:R-:W-:Y:S01]  /*3b90*/  IMAD.MOV R42, RZ, RZ, -R42 ;  /* 0x000000ffff2a7224 */ /* 0x000fe200078e0a2a */
[----:B------:R-:W-:Y:S01]  /*3ba0*/  LOP3.LUT R44, R6, 0x72, RZ, 0xfc, !PT ;  /* 0x00000072062c7812 */ /* 0x000fe200078efcff */
[----:B------:R-:W-:Y:S01]  /*3bb0*/  @!P2 IMAD.MOV R43, RZ, RZ, -R43 ;  /* 0x000000ffff2ba224 */ /* 0x000fe200078e0a2b */
[C---:B------:R-:W-:Y:S01]  /*3bc0*/  ISETP.GT.U32.AND P2, PT, R2.reuse, R89, PT ;  /* 0x000000590200720c */ /* 0x040fe20003f44070 */
[----:B------:R-:W-:Y:S01]  /*3bd0*/  IMAD R91, R2, R42, R91 ;  /* 0x0000002a025b7224 */ /* 0x000fe200078e025b */
[----:B------:R-:W-:Y:S01]  /*3be0*/  IABS R95, R44 ;  /* 0x0000002c005f7213 */ /* 0x000fe20000000000 */
[----:B------:R-:W-:-:S04]  /*3bf0*/  IMAD.HI.U32 R42, R3, R48, RZ ;  /* 0x00000030032a7227 */ /* 0x000fc800078e00ff */
[----:B------:R-:W-:Y:S01]  /*3c00*/  @!P1 IMAD.IADD R47, R47, 0x1, -R2 ;  /* 0x000000012f2f9824 */ /* 0x000fe200078e0a02 */
[----:B------:R-:W-:Y:S01]  /*3c10*/  ISETP.GT.U32.AND P1, PT, R2, R91, PT ;  /* 0x0000005b0200720c */ /* 0x000fe20003f24070 */
[----:B------:R-:W-:Y:S01]  /*3c20*/  @!P3 IMAD.MOV R45, RZ, RZ, -R45 ;  /* 0x000000ffff2db224 */ /* 0x000fe200078e0a2d */
[----:B------:R-:W-:Y:S01]  /*3c30*/  ISETP.GE.AND P3, PT, R44, RZ, PT ;  /* 0x000000ff2c00720c */ /* 0x000fe20003f66270 */
[----:B------:R-:W-:-:S04]  /*3c40*/  IMAD.HI.U32 R44, R3, R95, RZ ;  /* 0x0000005f032c7227 */ /* 0x000fc800078e00ff */
[----:B------:R-:W-:Y:S02]  /*3c50*/  @!P2 IMAD.IADD R89, R89, 0x1, -R2 ;  /* 0x000000015959a824 */ /* 0x000fe400078e0a02 */
[----:B------:R-:W-:Y:S02]  /*3c60*/  IMAD.MOV R93, RZ, RZ, -R42 ;  /* 0x000000ffff5d7224 */ /* 0x000fe400078e0a2a */
[----:B------:R-:W-:Y:S01]  /*3c70*/  IMAD.MOV.U32 R87, RZ, RZ, R47 ;  /* 0x000000ffff577224 */ /* 0x000fe200078e002f */
[C---:B------:R-:W-:Y:S01]  /*3c80*/  ISETP.GT.U32.AND P2, PT, R2.reuse, R89, PT ;  /* 0x000000590200720c */ /* 0x040fe20003f44070 */
[----:B------:R-:W-:Y:S02]  /*3c90*/  @!P1 IMAD.IADD R91, R91, 0x1, -R2 ;  /* 0x000000015b5b9824 */ /* 0x000fe400078e0a02 */
[----:B------:R-:W-:Y:S02]  /*3ca0*/  IMAD.MOV R44, RZ, RZ, -R44 ;  /* 0x000000ffff2c7224 */ /* 0x000fe400078e0a2c */
[C---:B------:R-:W-:Y:S01]  /*3cb0*/  IMAD R47, R2.reuse, R93, R48 ;  /* 0x0000005d022f7224 */ /* 0x040fe200078e0230 */
[C---:B------:R-:W-:Y:S01]  /*3cc0*/  ISETP.GT.U32.AND P1, PT, R2.reuse, R91, PT ;  /* 0x0000005b0200720c */ /* 0x040fe20003f24070 */
[----:B------:R-:W-:Y:S01]  /*3cd0*/  IMAD R95, R2, R44, R95 ;  /* 0x0000002c025f7224 */ /* 0x000fe200078e025f */
[----:B------:R-:W-:Y:S01]  /*3ce0*/  LOP3.LUT R48, R6, 0x78, RZ, 0xfc, !PT ;  /* 0x0000007806307812 */ /* 0x000fe200078efcff */
[----:B------:R-:W-:-:S02]  /*3cf0*/  IMAD.MOV R46, RZ, RZ, -R46 ;  /* 0x000000ffff2e7224 */ /* 0x000fc400078e0a2e */
[----:B------:R-:W-:Y:S01]  /*3d00*/  @!P5 IMAD.MOV R87, RZ, RZ, -R87 ;  /* 0x000000ffff57d224 */ /* 0x000fe200078e0a57 */
[----:B------:R-:W-:Y:S01]  /*3d10*/  IABS R101, R48 ;  /* 0x0000003000657213 */ /* 0x000fe20000000000 */
[--C-:B------:R-:W-:Y:S01]  /*3d20*/  @!P2 IMAD.IADD R89, R89, 0x1, -R2.reuse ;  /* 0x000000015959a824 */ /* 0x100fe200078e0a02 */
[C---:B------:R-:W-:Y:S01]  /*3d30*/  ISETP.GT.U32.AND P2, PT, R2.reuse, R47, PT ;  /* 0x0000002f0200720c */ /* 0x040fe20003f44070 */
[----:B------:R-:W-:Y:S01]  /*3d40*/  IMAD R97, R2, R46, R97 ;  /* 0x0000002e02617224 */ /* 0x000fe200078e0261 */
[----:B------:R-:W-:Y:S01]  /*3d50*/  LOP3.LUT R46, R6, 0x76, RZ, 0xfc, !PT ;  /* 0x00000076062e7812 */ /* 0x000fe200078efcff */
[----:B------:R-:W-:Y:S01]  /*3d60*/  @!P6 IMAD.MOV R89, RZ, RZ, -R89 ;  /* 0x000000ffff59e224 */ /* 0x000fe200078e0a59 */
[----:B------:R-:W-:Y:S01]  /*3d70*/  ISETP.GE.AND P5, PT, R86, RZ, PT ;  /* 0x000000ff5600720c */ /* 0x000fe20003fa6270 */
[----:B------:R-:W-:Y:S01]  /*3d80*/  @!P1 IMAD.IADD R91, R91, 0x1, -R2 ;  /* 0x000000015b5b9824 */ /* 0x000fe200078e0a02 */
[----:B------:R-:W-:Y:S02]  /*3d90*/  ISETP.GT.U32.AND P1, PT, R2, R95, PT ;  /* 0x0000005f0200720c */ /* 0x000fe40003f24070 */
[----:B------:R-:W-:Y:S01]  /*3da0*/  IABS R99, R46 ;  /* 0x0000002e00637213 */ /* 0x000fe20000000000 */
[----:B------:R-:W-:Y:S01]  /*3db0*/  @!P0 IMAD.MOV R91, RZ, RZ, -R91 ;  /* 0x000000ffff5b8224 */ /* 0x000fe200078e0a5b */
[----:B------:R-:W-:-:S03]  /*3dc0*/  LOP3.LUT R86, R6, 0x7a, RZ, 0xfc, !PT ;  /* 0x0000007a06567812 */ /* 0x000fc600078efcff */
[----:B------:R-:W-:Y:S01]  /*3dd0*/  @!P2 IMAD.IADD R47, R47, 0x1, -R2 ;  /* 0x000000012f2fa824 */ /* 0x000fe200078e0a02 */
[----:B------:R-:W-:Y:S01]  /*3de0*/  IABS R103, R86 ;  /* 0x0000005600677213 */ /* 0x000fe20000000000 */
[----:B------:R-:W-:-:S03]  /*3df0*/  IMAD.HI.U32 R42, R3, R99, RZ ;  /* 0x00000063032a7227 */ /* 0x000fc600078e00ff */
[C---:B------:R-:W-:Y:S01]  /*3e00*/  ISETP.GT.U32.AND P2, PT, R2.reuse, R47, PT ;  /* 0x0000002f0200720c */ /* 0x040fe20003f44070 */
[----:B------:R-:W-:Y:S02]  /*3e10*/  @!P1 IMAD.IADD R95, R95, 0x1, -R2 ;  /* 0x000000015f5f9824 */ /* 0x000fe400078e0a02 */
[----:B------:R-:W-:Y:S02]  /*3e20*/  IMAD.MOV R44, RZ, RZ, -R42 ;  /* 0x000000ffff2c7224 */ /* 0x000fe400078e0a2a */
[----:B------:R-:W-:Y:S01]  /*3e30*/  IMAD.HI.U32 R42, R3, R101, RZ ;  /* 0x00000065032a7227 */ /* 0x000fe200078e00ff */
[----:B------:R-:W-:-:S03]  /*3e40*/  ISETP.GT.U32.AND P1, PT, R2, R95, PT ;  /* 0x0000005f0200720c */ /* 0x000fc60003f24070 */
[----:B------:R-:W-:Y:S01]  /*3e50*/  IMAD R99, R2, R44, R99 ;  /* 0x0000002c02637224 */ /* 0x000fe200078e0263 */
[----:B------:R-:W-:Y:S01]  /*3e60*/  LOP3.LUT R44, R6, 0x7e, RZ, 0xfc, !PT ;  /* 0x0000007e062c7812 */ /* 0x000fe200078efcff */
[----:B------:R-:W-:Y:S02]  /*3e70*/  IMAD.MOV R42, RZ, RZ, -R42 ;  /* 0x000000ffff2a7224 */ /* 0x000fe400078e0a2a */
[----:B------:R-:W-:Y:S01]  /*3e80*/  @!P2 IMAD.IADD R47, R47, 0x1, -R2 ;  /* 0x000000012f2fa824 */ /* 0x000fe200078e0a02 */
[C---:B------:R-:W-:Y:S01]  /*3e90*/  ISETP.GT.U32.AND P2, PT, R2.reuse, R97, PT ;  /* 0x000000610200720c */ /* 0x040fe20003f44070 */
[----:B------:R-:W-:Y:S01]  /*3ea0*/  IMAD R101, R2, R42, R101 ;  /* 0x0000002a02657224 */ /* 0x000fe200078e0265 */
[----:B------:R-:W-:Y:S01]  /*3eb0*/  IABS R107, R44 ;  /* 0x0000002c006b7213 */ /* 0x000fe20000000000 */
[----:B------:R-:W-:-:S04]  /*3ec0*/  IMAD.HI.U32 R42, R3, R103, RZ ;  /* 0x00000067032a7227 */ /* 0x000fc800078e00ff */
[----:B------:R-:W-:Y:S01]  /*3ed0*/  @!P1 IMAD.IADD R95, R95, 0x1, -R2 ;  /* 0x000000015f5f9824 */ /* 0x000fe200078e0a02 */
[----:B------:R-:W-:Y:S01]  /*3ee0*/  ISETP.GT.U32.AND P1, PT, R2, R99, PT ;  /* 0x000000630200720c */ /* 0x000fe20003f24070 */
[----:B------:R-:W-:Y:S02]  /*3ef0*/  IMAD.MOV R42, RZ, RZ, -R42 ;  /* 0x000000ffff2a7224 */ /* 0x000fe400078e0a2a */
[----:B------:R-:W-:-:S04]  /*3f00*/  IMAD.HI.U32 R6, R3, R105, RZ ;  /* 0x0000006903067227 */ /* 0x000fc800078e00ff */
[----:B------:R-:W-:Y:S01]  /*3f10*/  @!P2 IMAD.IADD R97, R97, 0x1, -R2 ;  /* 0x000000016161a824 */ /* 0x000fe200078e0a02 */
[C---:B------:R-:W-:Y:S01]  /*3f20*/  ISETP.GT.U32.AND P2, PT, R2.reuse, R101, PT ;  /* 0x000000650200720c */ /* 0x040fe20003f44070 */
[----:B------:R-:W-:Y:S02]  /*3f30*/  IMAD R103, R2, R42, R103 ;  /* 0x0000002a02677224 */ /* 0x000fe400078e0267 */
[----:B------:R-:W-:-:S04]  /*3f40*/  IMAD.HI.U32 R3, R3, R107, RZ ;  /* 0x0000006b03037227 */ /* 0x000fc800078e00ff */
[----:B------:R-:W-:Y:S01]  /*3f50*/  @!P1 IMAD.IADD R99, R99, 0x1, -R2 ;  /* 0x0000000163639824 */ /* 0x000fe200078e0a02 */
[C---:B------:R-:W-:Y:S01]  /*3f60*/  ISETP.GT.U32.AND P1, PT, R2.reuse, R97, PT ;  /* 0x000000610200720c */ /* 0x040fe20003f24070 */
[----:B------:R-:W-:Y:S02]  /*3f70*/  IMAD.MOV R6, RZ, RZ, -R6 ;  /* 0x000000ffff067224 */ /* 0x000fe400078e0a06 */
[----:B------:R-:W-:Y:S01]  /*3f80*/  IMAD.MOV R3, RZ, RZ, -R3 ;  /* 0x000000ffff037224 */ /* 0x000fe200078e0a03 */
[C---:B------:R-:W-:Y:S01]  /*3f90*/  ISETP.GT.U32.AND P6, PT, R2.reuse, R99, PT ;  /* 0x000000630200720c */ /* 0x040fe20003fc4070 */
[C---:B------:R-:W-:Y:S02]  /*3fa0*/  IMAD R105, R2.reuse, R6, R105 ;  /* 0x0000000602697224 */ /* 0x040fe400078e0269 */
[----:B------:R-:W-:Y:S01]  /*3fb0*/  IMAD R107, R2, R3, R107 ;  /* 0x00000003026b7224 */ /* 0x000fe200078e026b */
[----:B------:R-:W2:Y:S01]  /*3fc0*/  LDC R6, c[0x0][0x230] ;  /* 0x00008c00ff067b82 */ /* 0x000ea20000000800 */
[----:B------:R-:W-:-:S02]  /*3fd0*/  @!P2 IMAD.IADD R101, R101, 0x1, -R2 ;  /* 0x000000016565a824 */ /* 0x000fc400078e0a02 */
[----:B------:R-:W-:Y:S02]  /*3fe0*/  @!P3 IMAD.MOV R95, RZ, RZ, -R95 ;  /* 0x000000ffff5fb224 */ /* 0x000fe400078e0a5f */
[--C-:B------:R-:W-:Y:S01]  /*3ff0*/  @!P1 IMAD.IADD R97, R97, 0x1, -R2.reuse ;  /* 0x0000000161619824 */ /* 0x100fe200078e0a02 */
[C---:B------:R-:W-:Y:S01]  /*4000*/  ISETP.GT.U32.AND P1, PT, R2.reuse, R103, PT ;  /* 0x000000670200720c */ /* 0x040fe20003f24070 */
[----:B------:R-:W-:Y:S01]  /*4010*/  IMAD.MOV.U32 R93, RZ, RZ, R47 ;  /* 0x000000ffff5d7224 */ /* 0x000fe200078e002f */
[C---:B------:R-:W-:Y:S01]  /*4020*/  ISETP.GT.U32.AND P2, PT, R2.reuse, R101, PT ;  /* 0x000000650200720c */ /* 0x040fe20003f44070 */
[----:B------:R-:W-:Y:S01]  /*4030*/  @!P6 IMAD.IADD R99, R99, 0x1, -R2 ;  /* 0x000000016363e824 */ /* 0x000fe200078e0a02 */
[----:B------:R-:W-:Y:S01]  /*4040*/  ISETP.GT.U32.AND P6, PT, R2, R105, PT ;  /* 0x000000690200720c */ /* 0x000fe20003fc4070 */
[----:B------:R-:W3:Y:S01]  /*4050*/  LDC R3, c[0x0][0x230] ;  /* 0x00008c00ff037b82 */ /* 0x000ee20000000800 */
[----:B------:R-:W-:Y:S02]  /*4060*/  @!P5 IMAD.MOV R97, RZ, RZ, -R97 ;  /* 0x000000ffff61d224 */ /* 0x000fe400078e0a61 */
[----:B------:R-:W-:Y:S01]  /*4070*/  @!P4 IMAD.MOV R93, RZ, RZ, -R93 ;  /* 0x000000ffff5dc224 */ /* 0x000fe200078e0a5d */
[----:B------:R-:W-:-:S04]  /*4080*/  ISETP.GE.AND P4, PT, R48, RZ, PT ;  /* 0x000000ff3000720c */ /* 0x000fc80003f86270 */
[--C-:B------:R-:W-:Y:S01]  /*4090*/  @!P1 IMAD.IADD R103, R103, 0x1, -R2.reuse ;  /* 0x0000000167679824 */ /* 0x100fe200078e0a02 */
[----:B------:R-:W-:Y:S01]  /*40a0*/  ISETP.GT.U32.AND P1, PT, R2, R107, PT ;  /* 0x0000006b0200720c */ /* 0x000fe20003f24070 */
[--C-:B------:R-:W-:Y:S01]  /*40b0*/  @!P2 IMAD.IADD R101, R101, 0x1, -R2.reuse ;  /* 0x000000016565a824 */ /* 0x100fe200078e0a02 */
[----:B------:R-:W-:Y:S01]  /*40c0*/  ISETP.GE.AND P2, PT, R46, RZ, PT ;  /* 0x000000ff2e00720c */ /* 0x000fe20003f46270 */
[----:B------:R-:W-:Y:S01]  /*40d0*/  @!P6 IMAD.IADD R105, R105, 0x1, -R2 ;  /* 0x000000016969e824 */ /* 0x000fe200078e0a02 */
[----:B------:R-:W-:-:S04]  /*40e0*/  ISETP.GT.U32.AND P0, PT, R2, R103, PT ;  /* 0x000000670200720c */ /* 0x000fc80003f04070 */
[----:B------:R-:W-:Y:S01]  /*40f0*/  ISETP.GT.U32.AND P6, PT, R2, R105, PT ;  /* 0x000000690200720c */ /* 0x000fe20003fc4070 */
[----:B------:R-:W-:Y:S01]  /*4100*/  @!P4 IMAD.MOV R101, RZ, RZ, -R101 ;  /* 0x000000ffff65c224 */ /* 0x000fe200078e0a65 */
[----:B------:R-:W-:-:S03]  /*4110*/  ISETP.NE.AND P4, PT, R152, RZ, PT ;  /* 0x000000ff9800720c */ /* 0x000fc60003f85270 */
[--C-:B------:R-:W-:Y:S01]  /*4120*/  @!P1 IMAD.IADD R107, R107, 0x1, -R2.reuse ;  /* 0x000000016b6b9824 */ /* 0x100fe200078e0a02 */
[----:B------:R-:W-:Y:S01]  /*4130*/  ISETP.GE.AND P1, PT, R86, RZ, PT ;  /* 0x000000ff5600720c */ /* 0x000fe20003f26270 */
[----:B------:R-:W-:Y:S01]  /*4140*/  @!P2 IMAD.MOV R99, RZ, RZ, -R99 ;  /* 0x000000ffff63a224 */ /* 0x000fe200078e0a63 */
[----:B------:R-:W-:Y:S01]  /*4150*/  ISETP.GE.U32.AND P2, PT, R252, 0x7fffff81, PT ;  /* 0x7fffff81fc00780c */ /* 0x000fe20003f46070 */
[--C-:B------:R-:W-:Y:S01]  /*4160*/  @!P0 IMAD.IADD R103, R103, 0x1, -R2.reuse ;  /* 0x0000000167678824 */ /* 0x100fe200078e0a02 */
[----:B------:R-:W-:Y:S01]  /*4170*/  ISETP.GT.U32.AND P3, PT, R2, R107, PT ;  /* 0x0000006b0200720c */ /* 0x000fe20003f64070 */
[----:B---3--:R-:W-:Y:S01]  /*4180*/  VIADD R3, R3, 0xfffffffc ;  /* 0xfffffffc03037836 */ /* 0x008fe20000000000 */
[----:B------:R-:W-:Y:S01]  /*4190*/  ISETP.GE.AND P0, PT, R88, RZ, PT ;  /* 0x000000ff5800720c */ /* 0x000fe20003f06270 */
[----:B------:R-:W-:Y:S01]  /*41a0*/  @!P6 IMAD.IADD R105, R105, 0x1, -R2 ;  /* 0x000000016969e824 */ /* 0x000fe200078e0a02 */
[----:B------:R-:W-:Y:S01]  /*41b0*/  ISETP.GE.AND P6, PT, R44, RZ, PT ;  /* 0x000000ff2c00720c */ /* 0x000fe20003fc6270 */
[----:B------:R-:W3:Y:S04]  /*41c0*/  LDC R86, c[0x0][0x230] ;  /* 0x00008c00ff567b82 */ /* 0x000ee80000000800 */
[----:B------:R-:W-:-:S04]  /*41d0*/  @!P1 IMAD.MOV R103, RZ, RZ, -R103 ;  /* 0x000000ffff679224 */ /* 0x000fc800078e0a67 */
[----:B------:R-:W-:Y:S01]  /*41e0*/  @!P3 IMAD.IADD R107, R107, 0x1, -R2 ;  /* 0x000000016b6bb824 */ /* 0x000fe200078e0a02 */
[----:B------:R-:W-:Y:S01]  /*41f0*/  ISETP.GE.U32.AND P3, PT, R3, 0x7fffffbd, PT ;  /* 0x7fffffbd0300780c */ /* 0x000fe20003f66070 */
[----:B--2---:R-:W-:Y:S02]  /*4200*/  VIADD R2, R6, 0xfffffffd ;  /* 0xfffffffd06027836 */ /* 0x004fe40000000000 */
[----:B------:R-:W-:Y:S02]  /*4210*/  IMAD.SHL.U32 R6, R14, 0x100, RZ ;  /* 0x000001000e067824 */ /* 0x000fe400078e00ff */
[----:B------:R-:W-:Y:S01]  /*4220*/  VIADD R14, R8, UR6 ;  /* 0x00000006080e7c36 */ /* 0x000fe20008000000 */
[----:B------:R-:W-:Y:S01]  /*4230*/  ISETP.GE.U32.AND P5, PT, R2, 0x7fffffbe, PT ;  /* 0x7fffffbe0200780c */ /* 0x000fe20003fa6070 */
[----:B------:R-:W-:Y:S01]  /*4240*/  @!P0 IMAD.MOV R105, RZ, RZ, -R105 ;  /* 0x000000ffff698224 */ /* 0x000fe200078e0a69 */
[----:B------:R-:W-:Y:S01]  /*4250*/  SEL R2, RZ, 0x1, P2 ;  /* 0x00000001ff027807 */ /* 0x000fe20001000000 */
[----:B------:R-:W-:Y:S01]  /*4260*/  @!P6 IMAD.MOV R107, RZ, RZ, -R107 ;  /* 0x000000ffff6be224 */ /* 0x000fe200078e0a6b */
[----:B------:R-:W-:Y:S01]  /*4270*/  LOP3.LUT R6, R6, 0xf00, RZ, 0xe2, !PT ;  /* 0x00000f0006067812 */ /* 0x000fe200078ee2ff */
[----:B------:R-:W-:-:S02]  /*4280*/  ULDC UR6, c[0x0][0x230] ;  /* 0x00008c0000067ab9 */ /* 0x000fc40000000800 */
[----:B------:R-:W-:Y:S01]  /*4290*/  IMAD.IADD R2, R2, 0x1, R27 ;  /* 0x0000000102027824 */ /* 0x000fe200078e021b */
[----:B------:R-:W-:Y:S01]  /*42a0*/  UIADD3 UR6, UR6, -0x1b, URZ ;  /* 0xffffffe506067890 */ /* 0x000fe2000fffe03f */
[----:B------:R-:W-:Y:S02]  /*42b0*/  IMAD R15, R15, 0x1000, R6 ;  /* 0x000010000f0f7824 */ /* 0x000fe400078e0206 */
[----:B-1----:R-:W-:Y:S01]  /*42c0*/  VIADD R6, R23, 0xfffffffe ;  /* 0xfffffffe17067836 */ /* 0x002fe20000000000 */
[----:B------:R-:W-:Y:S01]  /*42d0*/  LOP3.LUT R2, R2, 0x3, RZ, 0xc0, !PT ;  /* 0x0000000302027812 */ /* 0x000fe200078ec0ff */
[----:B------:R-:W-:Y:S02]  /*42e0*/  UISETP.GE.U32.AND UP6, UPT, UR6, 0x7fffffa6, UPT ;  /* 0x7fffffa60600788c */ /* 0x000fe4000bfc6070 */
[----:B------:R-:W-:Y:S01]  /*42f0*/  USEL UR6, URZ, 0x7fff8, UP5 ;  /* 0x0007fff83f067887 */ /* 0x000fe2000a800000 */
[----:B------:R-:W-:Y:S01]  /*4300*/  IADD3 R12, R2, R13, R12 ;  /* 0x0000000d020c7210 */ /* 0x000fe20007ffe00c */
[----:B------:R-:W-:Y:S01]  /*4310*/  UISETP.GE.U32.AND UP5, UPT, UR4, 0x7fffffa2, UPT ;  /* 0x7fffffa20400788c */ /* 0x000fe2000bfa6070 */
[----:B------:R-:W1:Y:S01]  /*4320*/  LDC.64 R2, c[0x0][0x238] ;  /* 0x00008e00ff027b82 */ /* 0x000e620000000a00 */
[----:B------:R-:W-:Y:S01]  /*4330*/  ISETP.GE.U32.AND P1, PT, R6, 0x7fffffbf, PT ;  /* 0x7fffffbf0600780c */ /* 0x000fe20003f26070 */
[----:B------:R-:W-:Y:S01]  /*4340*/  USEL UR13, URZ, 0x1fffe, UP6 ;  /* 0x0001fffe3f0d7887 */ /* 0x000fe2000b000000 */
[----:B------:R-:W-:Y:S01]  /*4350*/  LOP3.LUT R11, R12, 0xf, RZ, 0xc0, !PT ;  /* 0x0000000f0c0b7812 */ /* 0x000fe200078ec0ff */
[----:B------:R-:W-:Y:S01]  /*4360*/  USEL UR15, URZ, 0x1fffe, UP5 ;  /* 0x0001fffe3f0f7887 */ /* 0x000fe2000a800000 */
[----:B------:R-:W-:Y:S01]  /*4370*/  LOP3.LUT R6, RZ, R152, RZ, 0x33, !PT ;  /* 0x00000098ff067212 */ /* 0x000fe200078e33ff */
[----:B------:R-:W-:-:S02]  /*4380*/  UIADD3 UR12, UR12, UR13, URZ ;  /* 0x0000000d0c0c7290 */ /* 0x000fc4000fffe03f */
[----:B------:R-:W-:Y:S01]  /*4390*/  IMAD R10, R10, 0x10, R11 ;  /* 0x000000100a0a7824 */ /* 0x000fe200078e020b */
[C---:B------:R-:W-:Y:S01]  /*43a0*/  SEL R47, R6.reuse, R43, !P4 ;  /* 0x0000002b062f7207 */ /* 0x040fe20006000000 */
[----:B------:R-:W-:Y:S01]  /*43b0*/  ULOP3.LUT UR12, UR12, 0x3, URZ, 0xc0, !UPT ;  /* 0x000000030c0c7892 */ /* 0x000fe2000f8ec03f */
[----:B------:R-:W-:Y:S01]  /*43c0*/  SEL R48, R6, R41, !P4 ;  /* 0x0000002906307207 */ /* 0x000fe20006000000 */
[----:B------:R-:W-:Y:S01]  /*43d0*/  USEL UR4, URZ, 0x4, UP4 ;  /* 0x000000043f047887 */ /* 0x000fe2000a000000 */
[----:B------:R-:W-:Y:S01]  /*43e0*/  LOP3.LUT R10, R10, 0xff, RZ, 0xc0, !PT ;  /* 0x000000ff0a0a7812 */ /* 0x000fe200078ec0ff */
[----:B------:R-:W-:Y:S01]  /*43f0*/  UIADD3 UR6, UR9, UR6, UR8 ;  /* 0x0000000609067290 */ /* 0x000fe2000fffe008 */
[C---:B------:R-:W-:Y:S01]  /*4400*/  SEL R22, R6.reuse, R32, !P4 ;  /* 0x0000002006167207 */ /* 0x040fe20006000000 */
[----:B------:R-:W-:Y:S01]  /*4410*/  UIADD3 UR4, UR11, UR5, UR4 ;  /* 0x000000050b047290 */ /* 0x000fe2000fffe004 */
[C---:B------:R-:W-:Y:S01]  /*4420*/  SEL R23, R6.reuse, R35, !P4 ;  /* 0x0000002306177207 */ /* 0x040fe20006000000 */
[----:B------:R-:W-:Y:S01]  /*4430*/  IMAD.IADD R15, R15, 0x1, R10 ;  /* 0x000000010f0f7824 */ /* 0x000fe200078e020a */
[C---:B------:R-:W-:Y:S01]  /*4440*/  SEL R24, R6.reuse, R34, !P4 ;  /* 0x0000002206187207 */ /* 0x040fe20006000000 */
[----:B------:R-:W-:Y:S01]  /*4450*/  USHF.L.U32 UR4, UR4, 0x8, URZ ;  /* 0x0000000804047899 */ /* 0x000fe2000800063f */
[----:B------:R-:W-:-:S02]  /*4460*/  SEL R26, R6, R36, !P4 ;  /* 0x00000024061a7207 */ /* 0x000fc40006000000 */
[----:B------:R-:W-:Y:S01]  /*4470*/  PRMT R43, R15, 0x5410, R14 ;  /* 0x000054100f2b7816 */ /* 0x000fe2000000000e */
[----:B-1----:R-:W-:Y:S01]  /*4480*/  IMAD.SHL.U32 R5, R2, 0x4, RZ ;  /* 0x0000000402057824 */ /* 0x002fe200078e00ff */
[----:B------:R-:W-:Y:S01]  /*4490*/  SEL R25, R6, R37, !P4 ;  /* 0x0000002506197207 */ /* 0x000fe20006000000 */
[C---:B------:R-:W-:Y:S01]  /*44a0*/  IMAD R158, R2.reuse, 0xc, RZ ;  /* 0x0000000c029e7824 */ /* 0x040fe200078e02ff */
[----:B------:R-:W-:Y:S01]  /*44b0*/  SHF.R.U64 R41, R43, 0x1d, RZ ;  /* 0x0000001d2b297819 */ /* 0x000fe200000012ff */
[C---:B------:R-:W-:Y:S01]  /*44c0*/  IMAD.SHL.U32 R4, R2.reuse, 0x2, RZ ;  /* 0x0000000202047824 */ /* 0x040fe200078e00ff */
[-C--:B------:R-:W-:Y:S01]  /*44d0*/  IADD3 R8, P0, R5, R30.reuse, RZ ;  /* 0x0000001e05087210 */ /* 0x080fe20007f1e0ff */
[----:B------:R-:W-:Y:S01]  /*44e0*/  IMAD R0, R2, 0x3, RZ ;  /* 0x0000000302007824 */ /* 0x000fe200078e02ff */
[-C--:B------:R-:W-:Y:S01]  /*44f0*/  IADD3 R12, P6, R158, R30.reuse, RZ ;  /* 0x0000001e9e0c7210 */ /* 0x080fe20007fde0ff */
[----:B------:R-:W-:Y:S01]  /*4500*/  STL [R1+0x48], R5 ;  /* 0x0000480501007387 */ /* 0x000fe20000100800 */
[CC--:B------:R-:W-:Y:S01]  /*4510*/  LEA.HI.X.SX32 R9, R2.reuse, R31.reuse, 0x2, P0 ;  /* 0x0000001f02097211 */ /* 0x0c0fe200000f16ff */
[C---:B------:R-:W-:Y:S01]  /*4520*/  IMAD R157, R2.reuse, 0x14, RZ ;  /* 0x00000014029d7824 */ /* 0x040fe200078e02ff */
[----:B------:R-:W-:Y:S01]  /*4530*/  LEA R10, P0, R2, R30, 0x3 ;  /* 0x0000001e020a7211 */ /* 0x000fe200078018ff */
[----:B------:R1:W-:Y:S01]  /*4540*/  STL [R1+0x238], R4 ;  /* 0x0002380401007387 */ /* 0x0003e20000100800 */
[----:B------:R-:W-:Y:S01]  /*4550*/  SEL R27, R6, R38, !P4 ;  /* 0x00000026061b7207 */ /* 0x000fe20006000000 */
[----:B------:R-:W-:Y:S01]  /*4560*/  IMAD R155, R2, 0x18, RZ ;  /* 0x00000018029b7824 */ /* 0x000fe200078e02ff */
[----:B------:R-:W-:Y:S01]  /*4570*/  LEA.HI.X.SX32 R11, R4, R31, 0x2, P0 ;  /* 0x0000001f040b7211 */ /* 0x000fe200000f16ff */
[----:B------:R2:W-:Y:S01]  /*4580*/  LDGSTS.E [R7+0x4], desc[UR18][R8.64], !P1 ;  /* 0x0000400008077fae */ /* 0x0005e2000c921852 */
[----:B------:R-:W-:Y:S01]  /*4590*/  SEL R28, R6, R39, !P4 ;  /* 0x00000027061c7207 */ /* 0x000fe20006000000 */
[----:B------:R-:W-:Y:S01]  /*45a0*/  IMAD R152, R2, 0x1c, RZ ;  /* 0x0000001c02987824 */ /* 0x000fe200078e02ff */
[----:B------:R-:W-:Y:S01]  /*45b0*/  SEL R29, R6, R40, !P4 ;  /* 0x00000028061d7207 */ /* 0x000fe20006000000 */
[----:B------:R4:W-:Y:S01]  /*45c0*/  LDGSTS.E [R7+0x8], desc[UR18][R10.64], !P5 ;  /* 0x000080000a077fae */ /* 0x0009e2000e921852 */
[----:B------:R-:W-:Y:S01]  /*45d0*/  LEA.HI.X.SX32 R13, R0, R31, 0x2, P6 ;  /* 0x0000001f000d7211 */ /* 0x000fe200030f16ff */
[----:B-1----:R-:W-:Y:S01]  /*45e0*/  IMAD R4, R2, 0x22, RZ ;  /* 0x0000002202047824 */ /* 0x002fe200078e02ff */
[C---:B------:R-:W-:Y:S01]  /*45f0*/  SEL R17, R6.reuse, R17, !P4 ;  /* 0x0000001106117207 */ /* 0x040fe20006000000 */
[----:B------:R1:W-:Y:S01]  /*4600*/  STL [R1+0x234], R0 ;  /* 0x0002340001007387 */ /* 0x0003e20000100800 */
[----:B------:R-:W-:Y:S01]  /*4610*/  SEL R18, R6, R18, !P4 ;  /* 0x0000001206127207 */ /* 0x000fe20006000000 */
[----:B------:R-:W-:Y:S01]  /*4620*/  IMAD R154, R2, 0x27, RZ ;  /* 0x00000027029a7824 */ /* 0x000fe200078e02ff */
[C---:B------:R-:W-:Y:S01]  /*4630*/  SEL R19, R6.reuse, R19, !P4 ;  /* 0x0000001306137207 */ /* 0x040fe20006000000 */
[----:B------:R3:W-:Y:S01]  /*4640*/  LDGSTS.E [R7+0xc], desc[UR18][R12.64], !P3 ;  /* 0x0000c0000c077fae */ /* 0x0007e2000d921852 */
[----:B------:R-:W-:Y:S01]  /*4650*/  SEL R20, R6, R20, !P4 ;  /* 0x0000001406147207 */ /* 0x000fe20006000000 */
[----:B--2---:R-:W-:Y:S01]  /*4660*/  IMAD R9, R2, 0x84, RZ ;  /* 0x0000008402097824 */ /* 0x004fe200078e02ff */
[C---:B------:R-:W-:Y:S01]  /*4670*/  SEL R21, R6.reuse, R21, !P4 ;  /* 0x0000001506157207 */ /* 0x040fe20006000000 */
[----:B------:R-:W-:Y:S01]  /*4680*/  STL [R1+0x7c], R158 ;  /* 0x00007c9e01007387 */ /* 0x000fe20000100800 */
[----:B------:R-:W-:Y:S01]  /*4690*/  SEL R62, R6, R62, !P4 ;  /* 0x0000003e063e7207 */ /* 0x000fe20006000000 */
[----:B-1----:R-:W-:Y:S01]  /*46a0*/  IMAD.SHL.U32 R0, R2, 0x20, RZ ;  /* 0x0000002002007824 */ /* 0x002fe200078e00ff */
[----:B------:R-:W-:Y:S01]  /*46b0*/  SEL R61, R6, R61, !P4 ;  /* 0x0000003d063d7207 */ /* 0x000fe20006000000 */
[----:B----4-:R-:W-:Y:S01]  /*46c0*/  IMAD R11, R2, 0x88, RZ ;  /* 0x00000088020b7824 */ /* 0x010fe200078e02ff */
[----:B------:R-:W-:Y:S01]  /*46d0*/  SEL R65, R6, R65, !P4 ;  /* 0x0000004106417207 */ /* 0x000fe20006000000 */
[----:B------:R-:W-:Y:S01]  /*46e0*/  IMAD R156, R2, 0x2c, RZ ;  /* 0x0000002c029c7824 */ /* 0x000fe200078e02ff */
[C---:B------:R-:W-:Y:S01]  /*46f0*/  SEL R64, R6.reuse, R64, !P4 ;  /* 0x0000004006407207 */ /* 0x040fe20006000000 */
[----:B------:R1:W-:Y:S01]  /*4700*/  STL [R1+0xdc], R0 ;  /* 0x0000dc0001007387 */ /* 0x0003e20000100800 */
[----:B------:R-:W-:Y:S01]  /*4710*/  SEL R68, R6, R68, !P4 ;  /* 0x0000004406447207 */ /* 0x000fe20006000000 */
[----:B---3--:R-:W-:Y:S01]  /*4720*/  IMAD R13, R2, 0x8c, RZ ;  /* 0x0000008c020d7824 */ /* 0x008fe200078e02ff */
[----:B------:R-:W-:Y:S01]  /*4730*/  SEL R67, R6, R67, !P4 ;  /* 0x0000004306437207 */ /* 0x000fe20006000000 */
[----:B------:R-:W-:Y:S01]  /*4740*/  IMAD R159, R2, 0xe, RZ ;  /* 0x0000000e029f7824 */ /* 0x000fe200078e02ff */
[C---:B------:R-:W-:Y:S01]  /*4750*/  SEL R70, R6.reuse, R70, !P4 ;  /* 0x0000004606467207 */ /* 0x040fe20006000000 */
[----:B------:R-:W-:Y:S01]  /*4760*/  ULOP3.LUT UR4, UR4, 0xf00, URZ, 0xe2, !UPT ;  /* 0x00000f0004047892 */ /* 0x000fe2000f8ee23f */
[----:B------:R-:W-:-:S02]  /*4770*/  SEL R69, R6, R69, !P4 ;  /* 0x0000004506457207 */ /* 0x000fc40006000000 */
[C---:B------:R-:W-:Y:S01]  /*4780*/  SEL R73, R6.reuse, R73, !P4 ;  /* 0x0000004906497207 */ /* 0x040fe20006000000 */
[----:B------:R-:W-:Y:S01]  /*4790*/  ULEA UR4, UR6, UR4, 0xc ;  /* 0x0000000406047291 */ /* 0x000fe2000f8e603f */
[C---:B------:R-:W-:Y:S02]  /*47a0*/  SEL R71, R6.reuse, R71, !P4 ;  /* 0x0000004706477207 */ /* 0x040fe40006000000 */
[C---:B------:R-:W-:Y:S02]  /*47b0*/  SEL R78, R6.reuse, R78, !P4 ;  /* 0x0000004e064e7207 */ /* 0x040fe40006000000 */
[C---:B------:R-:W-:Y:S02]  /*47c0*/  SEL R72, R6.reuse, R72, !P4 ;  /* 0x0000004806487207 */ /* 0x040fe40006000000 */
[C---:B------:R-:W-:Y:S02]  /*47d0*/  SEL R79, R6.reuse, R79, !P4 ;  /* 0x0000004f064f7207 */ /* 0x040fe40006000000 */
[----:B------:R-:W-:-:S02]  /*47e0*/  SEL R75, R6, R75, !P4 ;  /* 0x0000004b064b7207 */ /* 0x000fc40006000000 */
[C---:B------:R-:W-:Y:S02]  /*47f0*/  SEL R77, R6.reuse, R77, !P4 ;  /* 0x0000004d064d7207 */ /* 0x040fe40006000000 */
        /* <DEDUP_REMOVED lines=23> */
[C---:B------:R-:W-:Y:S01]  /*4970*/  SEL R44, R6.reuse, R87, !P4 ;  /* 0x00000057062c7207 */ /* 0x040fe20006000000 */
[----:B------:R-:W2:Y:S01]  /*4980*/  LDC R45, c[0x0][0x230] ;  /* 0x00008c00ff2d7b82 */ /* 0x000ea20000000800 */
[C---:B------:R-:W-:Y:S02]  /*4990*/  SEL R42, R6.reuse, R89, !P4 ;  /* 0x00000059062a7207 */ /* 0x040fe40006000000 */
[C---:B------:R-:W-:Y:S02]  /*49a0*/  SEL R40, R6.reuse, R91, !P4 ;  /* 0x0000005b06287207 */ /* 0x040fe40006000000 */
[C---:B------:R-:W-:Y:S02]  /*49b0*/  SEL R39, R6.reuse, R93, !P4 ;  /* 0x0000005d06277207 */ /* 0x040fe40006000000 */
[C---:B------:R-:W-:Y:S01]  /*49c0*/  SEL R38, R6.reuse, R95, !P4 ;  /* 0x0000005f06267207 */ /* 0x040fe20006000000 */
[----:B------:R-:W3:Y:S01]  /*49d0*/  LDC R87, c[0x0][0x230] ;  /* 0x00008c00ff577b82 */ /* 0x000ee20000000800 */
[----:B------:R-:W-:-:S02]  /*49e0*/  SEL R37, R6, R97, !P4 ;  /* 0x0000006106257207 */ /* 0x000fc40006000000 */
[C---:B------:R-:W-:Y:S02]  /*49f0*/  SEL R36, R6.reuse, R99, !P4 ;  /* 0x0000006306247207 */ /* 0x040fe40006000000 */
[C---:B------:R-:W-:Y:S02]  /*4a00*/  SEL R35, R6.reuse, R101, !P4 ;  /* 0x0000006506237207 */ /* 0x040fe40006000000 */
[C---:B------:R-:W-:Y:S02]  /*4a10*/  SEL R34, R6.reuse, R103, !P4 ;  /* 0x0000006706227207 */ /* 0x040fe40006000000 */
[C---:B------:R-:W-:Y:S02]  /*4a20*/  SEL R33, R6.reuse, R105, !P4 ;  /* 0x0000006906217207 */ /* 0x040fe40006000000 */
[----:B------:R-:W-:Y:S02]  /*4a30*/  SEL R32, R6, R107, !P4 ;  /* 0x0000006b06207207 */ /* 0x000fe40006000000 */
[----:B------:R-:W-:-:S02]  /*4a40*/  SHF.R.U64 R6, R43, 0x1f, RZ ;  /* 0x0000001f2b067819 */ /* 0x000fc400000012ff */
[----:B------:R-:W-:Y:S02]  /*4a50*/  LOP3.LUT P4, RZ, R41, 0x1, RZ, 0xc0, !PT ;  /* 0x0000000129ff7812 */ /* 0x000fe4000788c0ff */
[----:B------:R-:W4:Y:S01]  /*4a60*/  LDC R41, c[0x0][0x230] ;  /* 0x00008c00ff297b82 */ /* 0x000f220000000800 */
[----:B------:R-:W-:Y:S02]  /*4a70*/  LOP3.LUT P3, RZ, R6, 0x1, RZ, 0xc0, !PT ;  /* 0x0000000106ff7812 */ /* 0x000fe4000786c0ff */
[----:B------:R-:W-:Y:S02]  /*4a80*/  SHF.R.U64 R15, R43, 0x1e, RZ ;  /* 0x0000001e2b0f7819 */ /* 0x000fe400000012ff */
[----:B------:R-:W-:Y:S02]  /*4a90*/  LEA R14, P1, R2, R30, 0x7 ;  /* 0x0000001e020e7211 */ /* 0x000fe400078238ff */
[----:B------:R-:W-:Y:S02]  /*4aa0*/  LOP3.LUT P0, RZ, R15, 0x1, RZ, 0xc0, !PT ;  /* 0x000000010fff7812 */ /* 0x000fe4000780c0ff */
[----:B------:R-:W-:Y:S01]  /*4ab0*/  LEA.HI.X.SX32 R15, R0, R31, 0x2, P1 ;  /* 0x0000001f000f7211 */ /* 0x000fe200008f16ff */
[----:B-1----:R-:W-:Y:S01]  /*4ac0*/  IMAD R0, R2, 0x21, RZ ;  /* 0x0000002102007824 */ /* 0x002fe200078e02ff */
[----:B------:R-:W-:-:S02]  /*4ad0*/  SHF.R.U64 R6, R43, 0x1c, RZ ;  /* 0x0000001c2b067819 */ /* 0x000fc400000012ff */
[-C--:B------:R-:W-:Y:S01]  /*4ae0*/  IADD3 R10, P5, R11, R30.reuse, RZ ;  /* 0x0000001e0b0a7210 */ /* 0x080fe20007fbe0ff */
[----:B------:R2:W-:Y:S01]  /*4af0*/  LDGSTS.E [R7+0x4000], desc[UR18][R14.64], P3 ;  /* 0x040000000e077fae */ /* 0x0005e20009921852 */
[-C--:B------:R-:W-:Y:S02]  /*4b00*/  IADD3 R8, P3, R9, R30.reuse, RZ ;  /* 0x0000001e09087210 */ /* 0x080fe40007f7e0ff */
[----:B------:R-:W-:Y:S01]  /*4b10*/  LOP3.LUT P1, RZ, R6, 0x1, RZ, 0xc0, !PT ;  /* 0x0000000106ff7812 */ /* 0x000fe2000782c0ff */
[----:B------:R1:W-:Y:S01]  /*4b20*/  STL [R1+0xd8], R0 ;  /* 0x0000d80001007387 */ /* 0x0003e20000100800 */
[----:B------:R-:W-:Y:S02]  /*4b30*/  SHF.R.U64 R6, R43, 0x1b, RZ ;  /* 0x0000001b2b067819 */ /* 0x000fe400000012ff */
[----:B------:R-:W-:Y:S01]  /*4b40*/  LEA.HI.X.SX32 R9, R0, R31, 0x2, P3 ;  /* 0x0000001f00097211 */ /* 0x000fe200018f16ff */
[----:B------:R3:W-:Y:S01]  /*4b50*/  STL [R1+0xd4], R4 ;  /* 0x0000d40401007387 */ /* 0x0007e20000100800 */
[----:B------:R-:W-:-:S02]  /*4b60*/  IADD3 R12, P6, R13, R30, RZ ;  /* 0x0000001e0d0c7210 */ /* 0x000fc40007fde0ff */
[----:B------:R-:W-:Y:S01]  /*4b70*/  LOP3.LUT P3, RZ, R6, 0x1, RZ, 0xc0, !PT ;  /* 0x0000000106ff7812 */ /* 0x000fe2000786c0ff */
[----:B----4-:R-:W-:Y:S01]  /*4b80*/  VIADD R6, R41, 0xfffffffb ;  /* 0xfffffffb29067836 */ /* 0x010fe20000000000 */
[-C--:B------:R-:W-:Y:S01]  /*4b90*/  LEA.HI.X.SX32 R11, R4, R31.reuse, 0x2, P5 ;  /* 0x0000001f040b7211 */ /* 0x080fe200028f16ff */
[----:B-1----:R-:W-:Y:S01]  /*4ba0*/  IMAD R0, R2, 0x23, RZ ;  /* 0x0000002302007824 */ /* 0x002fe200078e02ff */
[----:B------:R1:W-:Y:S01]  /*4bb0*/  LDGSTS.E [R7+0x4004], desc[UR18][R8.64], P0 ;  /* 0x0400400008077fae */ /* 0x0003e20008121852 */
[----:B--2---:R-:W-:Y:S01]  /*4bc0*/  VIADD R14, R45, 0xfffffffa ;  /* 0xfffffffa2d0e7836 */ /* 0x004fe20000000000 */
[----:B------:R-:W-:Y:S01]  /*4bd0*/  ISETP.GE.U32.AND P0, PT, R6, 0x7fffffbc, PT ;  /* 0x7fffffbc0600780c */ /* 0x000fe20003f06070 */
[----:B------:R-:W-:Y:S01]  /*4be0*/  VIADD R6, R86, 0xfffffff9 ;  /* 0xfffffff956067836 */ /* 0x000fe20000000000 */
[-C--:B------:R-:W-:Y:S01]  /*4bf0*/  LEA.HI.X.SX32 R13, R0, R31.reuse, 0x2, P6 ;  /* 0x0000001f000d7211 */ /* 0x080fe200030f16ff */
[----:B------:R2:W-:Y:S01]  /*4c00*/  LDGSTS.E [R7+0x4008], desc[UR18][R10.64], P4 ;  /* 0x040080000a077fae */ /* 0x0005e2000a121852 */
[----:B---3--:R-:W-:Y:S01]  /*4c10*/  LOP3.LUT R4, R153, 0x10, RZ, 0x3c, !PT ;  /* 0x0000001099047812 */ /* 0x008fe200078e3cff */
[----:B------:R-:W3:Y:S01]  /*4c20*/  LDC R86, c[0x0][0x230] ;  /* 0x00008c00ff567b82 */ /* 0x000ee20000000800 */
[----:B------:R-:W-:Y:S01]  /*4c30*/  IMAD R45, R2, 0x98, RZ ;  /* 0x00000098022d7824 */ /* 0x000fe200078e02ff */
[----:B------:R4:W-:Y:S02]  /*4c40*/  STL [R1+0xd0], R0 ;  /* 0x0000d00001007387 */ /* 0x0009e40000100800 */
[----:B------:R-:W-:Y:S01]  /*4c50*/  VIADD R15, R4, UR7 ;  /* 0x00000007040f7c36 */ /* 0x000fe20008000000 */
[-C--:B-1----:R-:W-:Y:S01]  /*4c60*/  LEA R8, P4, R2, R30.reuse, 0x4 ;  /* 0x0000001e02087211 */ /* 0x082fe200078820ff */
[----:B------:R1:W-:Y:S01]  /*4c70*/  LDGSTS.E [R7+0x400c], desc[UR18][R12.64], P1 ;  /* 0x0400c0000c077fae */ /* 0x0003e20008921852 */
[----:B------:R-:W-:Y:S01]  /*4c80*/  ISETP.GE.U32.AND P1, PT, R14, 0x7fffffbb, PT ;  /* 0x7fffffbb0e00780c */ /* 0x000fe20003f26070 */
[----:B------:R-:W-:Y:S01]  /*4c90*/  VIADD R14, R87, 0xfffffff8 ;  /* 0xfffffff8570e7836 */ /* 0x000fe20000000000 */
[-C--:B------:R-:W-:Y:S01]  /*4ca0*/  LEA.HI.X.SX32 R9, R5, R31.reuse, 0x2, P4 ;  /* 0x0000001f05097211 */ /* 0x080fe200020f16ff */
[C---:B------:R-:W-:Y:S01]  /*4cb0*/  IMAD R5, R2.reuse, 0x25, RZ ;  /* 0x0000002502057824 */ /* 0x040fe200078e02ff */
[-C--:B--2---:R-:W-:Y:S01]  /*4cc0*/  IADD3 R10, P5, R157, R30.reuse, RZ ;  /* 0x0000001e9d0a7210 */ /* 0x084fe20007fbe0ff */
[----:B----4-:R-:W-:Y:S01]  /*4cd0*/  IMAD R0, R2, 0x5, RZ ;  /* 0x0000000502007824 */ /* 0x010fe200078e02ff */
[----:B------:R-:W-:Y:S01]  /*4ce0*/  ISETP.GE.U32.AND P4, PT, R14, 0x7fffffb9, PT ;  /* 0x7fffffb90e00780c */ /* 0x000fe20003f86070 */
[----:B------:R2:W-:Y:S01]  /*4cf0*/  LDGSTS.E [R15], desc[UR18][R8.64], !P0 ;  /* 0x00000000080f7fae */ /* 0x0005e2000c121852 */
[----:B------:R-:W-:Y:S01]  /*4d00*/  SHF.R.U64 R14, R43, 0x19, RZ ;  /* 0x000000192b0e7819 */ /* 0x000fe200000012ff */
[----:B------:R-:W4:Y:S01]  /*4d10*/  LDC R41, c[0x0][0x230] ;  /* 0x00008c00ff297b82 */ /* 0x000f220000000800 */
[----:B------:R-:W-:Y:S01]  /*4d20*/  LEA.HI.X.SX32 R11, R0, R31, 0x2, P5 ;  /* 0x0000001f000b7211 */ /* 0x000fe200028f16ff */
[----:B------:R2:W-:Y:S01]  /*4d30*/  STL [R1+0x230], R0 ;  /* 0x0002300001007387 */ /* 0x0005e20000100800 */
[----:B------:R-:W-:Y:S01]  /*4d40*/  ISETP.GE.U32.AND P5, PT, R6, 0x7fffffba, PT ;  /* 0x7fffffba0600780c */ /* 0x000fe20003fa6070 */
[----:B------:R-:W-:Y:S01]  /*4d50*/  IMAD R87, R2, 0xa8, RZ ;  /* 0x000000a802577824 */ /* 0x000fe200078e02ff */
[----:B------:R-:W-:Y:S01]  /*4d60*/  IADD3 R6, P0, R155, R30, RZ ;  /* 0x0000001e9b067210 */ /* 0x000fe20007f1e0ff */
[----:B------:R-:W-:Y:S01]  /*4d70*/  STL [R1+0x78], R157 ;  /* 0x0000789d01007387 */ /* 0x000fe20000100800 */
[----:B-1----:R-:W-:-:S02]  /*4d80*/  SHF.R.U64 R13, R43, 0x1a, RZ ;  /* 0x0000001a2b0d7819 */ /* 0x002fc400000012ff */
[----:B------:R-:W-:Y:S01]  /*4d90*/  IADD3 R12, P6, R152, R30, RZ ;  /* 0x0000001e980c7210 */ /* 0x000fe20007fde0ff */
[----:B------:R1:W-:Y:S01]  /*4da0*/  STL [R1+0x278], R4 ;  /* 0x0002780401007387 */ /* 0x0003e20000100800 */
[----:B--2---:R-:W-:Y:S01]  /*4db0*/  SHF.R.U64 R8, R43, 0x18, RZ ;  /* 0x000000182b087819 */ /* 0x004fe200000012ff */
[C---:B------:R-:W-:Y:S02]  /*4dc0*/  IMAD R0, R2.reuse, 0x7, RZ ;  /* 0x0000000702007824 */ /* 0x040fe400078e02ff */
[----:B------:R2:W-:Y:S01]  /*4dd0*/  LDGSTS.E [R15+0x4], desc[UR18][R10.64], !P1 ;  /* 0x000040000a0f7fae */ /* 0x0005e2000c921852 */
[----:B------:R-:W-:Y:S01]  /*4de0*/  LOP3.LUT P1, RZ, R13, 0x1, RZ, 0xc0, !PT ;  /* 0x000000010dff7812 */ /* 0x000fe2000782c0ff */
[----:B------:R-:W-:Y:S01]  /*4df0*/  IMAD R9, R2, 0x90, RZ ;  /* 0x0000009002097824 */ /* 0x000fe200078e02ff */
[----:B------:R-:W-:Y:S01]  /*4e00*/  LEA.HI.X.SX32 R13, R0, R31, 0x2, P6 ;  /* 0x0000001f000d7211 */ /* 0x000fe200030f16ff */
[----:B------:R-:W-:Y:S01]  /*4e10*/  STL [R1+0x74], R155 ;  /* 0x0000749b01007387 */ /* 0x000fe20000100800 */
[----:B-1----:R-:W-:-:S05]  /*4e20*/  IMAD R4, R2, 0x6, RZ ;  /* 0x0000000602047824 */ /* 0x002fca00078e02ff */
[----:B------:R-:W-:Y:S01]  /*4e30*/  LEA.HI.X.SX32 R7, R4, R31, 0x2, P0 ;  /* 0x0000001f04077211 */ /* 0x000fe200000f16ff */
[----:B------:R1:W-:Y:S01]  /*4e40*/  STL [R1+0x22c], R4 ;  /* 0x00022c0401007387 */ /* 0x0003e20000100800 */
[----:B------:R-:W-:Y:S01]  /*4e50*/  LOP3.LUT P0, RZ, R14, 0x1, RZ, 0xc0, !PT ;  /* 0x000000010eff7812 */ /* 0x000fe2000780c0ff */
[----:B--2---:R-:W-:Y:S01]  /*4e60*/  IMAD R11, R2, 0x94, RZ ;  /* 0x00000094020b7824 */ /* 0x004fe200078e02ff */
[----:B------:R-:W2:Y:S01]  /*4e70*/  LDC R14, c[0x0][0x230] ;  /* 0x00008c00ff0e7b82 */ /* 0x000ea20000000800 */
[----:B------:R3:W-:Y:S01]  /*4e80*/  LDGSTS.E [R15+0x8], desc[UR18][R6.64], !P5 ;  /* 0x00008000060f7fae */ /* 0x0007e2000e921852 */
[----:B------:R-:W-:-:S03]  /*4e90*/  LOP3.LUT P5, RZ, R8, 0x1, RZ, 0xc0, !PT ;  /* 0x0000000108ff7812 */ /* 0x000fc600078ac0ff */
[----:B------:R4:W-:Y:S01]  /*4ea0*/  LDGSTS.E [R15+0xc], desc[UR18][R12.64], !P4 ;  /* 0x0000c0000c0f7fae */ /* 0x0009e2000e121852 */
[-C--:B------:R-:W-:Y:S01]  /*4eb0*/  IADD3 R8, P4, R9, R30.reuse, RZ ;  /* 0x0000001e09087210 */ /* 0x080fe20007f9e0ff */
[----:B-1----:R-:W-:Y:S02]  /*4ec0*/  IMAD R4, R2, 0x24, RZ ;  /* 0x0000002402047824 */ /* 0x002fe400078e02ff */
[----:B------:R-:W-:Y:S03]  /*4ed0*/  STL [R1+0x70], R152 ;  /* 0x0000709801007387 */ /* 0x000fe60000100800 */
[-C--:B------:R-:W-:Y:S01]  /*4ee0*/  LEA.HI.X.SX32 R9, R4, R31.reuse, 0x2, P4 ;  /* 0x0000001f04097211 */ /* 0x080fe200020f16ff */
[----:B------:R1:W-:Y:S01]  /*4ef0*/  STL [R1+0x228], R0 ;  /* 0x0002280001007387 */ /* 0x0003e20000100800 */
[-C--:B---3--:R-:W-:Y:S02]  /*4f00*/  IADD3 R6, P4, R11, R30.reuse, RZ ;  /* 0x0000001e0b067210 */ /* 0x088fe40007f9e0ff */
[----:B------:R-:W-:Y:S01]  /*4f10*/  SHF.R.U64 R11, R43, 0x17, RZ ;  /* 0x000000172b0b7819 */ /* 0x000fe200000012ff */
[----:B------:R3:W-:Y:S01]  /*4f20*/  LDGSTS.E [R15+0x4000], desc[UR18][R8.64], P3 ;  /* 0x04000000080f7fae */ /* 0x0007e20009921852 */
[----:B------:R-:W-:Y:S01]  /*4f30*/  LEA.HI.X.SX32 R7, R5, R31, 0x2, P4 ;  /* 0x0000001f05077211 */ /* 0x000fe200020f16ff */
[C---:B----4-:R-:W-:Y:S01]  /*4f40*/  IMAD R13, R2.reuse, 0x9c, RZ ;  /* 0x0000009c020d7824 */ /* 0x050fe200078e02ff */
[----:B------:R-:W-:Y:S01]  /*4f50*/  IADD3 R10, P4, R45, R30, RZ ;  /* 0x0000001e2d0a7210 */ /* 0x000fe20007f9e0ff */
[----:B------:R-:W-:Y:S01]  /*4f60*/  STL [R1+0x6c], R4 ;  /* 0x00006c0401007387 */ /* 0x000fe20000100800 */
[----:B------:R-:W4:Y:S01]  /*4f70*/  LDC R45, c[0x0][0x230] ;  /* 0x00008c00ff2d7b82 */ /* 0x000f220000000800 */
[----:B-1----:R-:W-:Y:S01]  /*4f80*/  IMAD R0, R2, 0x26, RZ ;  /* 0x0000002602007824 */ /* 0x002fe200078e02ff */
[----:B------:R-:W-:Y:S01]  /*4f90*/  LOP3.LUT P3, RZ, R11, 0x1, RZ, 0xc0, !PT ;  /* 0x000000010bff7812 */ /* 0x000fe2000786c0ff */
[----:B--2---:R-:W-:Y:S01]  /*4fa0*/  VIADD R12, R14, 0xfffffff7 ;  /* 0xfffffff70e0c7836 */ /* 0x004fe20000000000 */
[----:B------:R1:W-:Y:S01]  /*4fb0*/  STL [R1+0xcc], R5 ;  /* 0x0000cc0501007387 */ /* 0x0003e20000100800 */
[----:B------:R-:W-:-:S02]  /*4fc0*/  SHF.R.U64 R14, R43, 0x13, RZ ;  /* 0x000000132b0e7819 */ /* 0x000fc400000012ff */
[----:B------:R-:W-:Y:S01]  /*4fd0*/  LEA.HI.X.SX32 R11, R0, R31, 0x2, P4 ;  /* 0x0000001f000b7211 */ /* 0x000fe200020f16ff */
[----:B------:R2:W-:Y:S01]  /*4fe0*/  STL [R1+0xc8], R0 ;  /* 0x0000c80001007387 */ /* 0x0005e20000100800 */
[----:B------:R-:W-:-:S03]  /*4ff0*/  ISETP.GE.U32.AND P4, PT, R12, 0x7fffffb8, PT ;  /* 0x7fffffb80c00780c */ /* 0x000fc60003f86070 */
[----:B------:R4:W-:Y:S01]  /*5000*/  LDGSTS.E [R15+0x4004], desc[UR18][R6.64], P1 ;  /* 0x04004000060f7fae */ /* 0x0009e20008921852 */
[-C--:B------:R-:W-:Y:S02]  /*5010*/  IADD3 R12, P1, R13, R30.reuse, RZ ;  /* 0x0000001e0d0c7210 */ /* 0x080fe40007f3e0ff */
[----:B-1----:R-:W-:Y:S01]  /*5020*/  LOP3.LUT R5, R153, 0x20, RZ, 0x3c, !PT ;  /* 0x0000002099057812 */ /* 0x002fe200078e3cff */
[----:B------:R-:W-:Y:S01]  /*5030*/  LDGSTS.E [R15+0x4008], desc[UR18][R10.64], P0 ;  /* 0x040080000a0f7fae */ /* 0x000fe20008121852 */
[C---:B---3--:R-:W-:Y:S01]  /*5040*/  LEA R8, P0, R2.reuse, R30, 0x5 ;  /* 0x0000001e02087211 */ /* 0x048fe200078028ff */
[----:B--2---:R-:W-:Y:S01]  /*5050*/  IMAD.SHL.U32 R0, R2, 0x8, RZ ;  /* 0x0000000802007824 */ /* 0x004fe200078e00ff */
[-C--:B------:R-:W-:Y:S01]  /*5060*/  LEA.HI.X.SX32 R13, R154, R31.reuse, 0x2, P1 ;  /* 0x0000001f9a0d7211 */ /* 0x080fe200008f16ff */
[----:B------:R-:W-:Y:S03]  /*5070*/  STL [R1+0xc4], R154 ;  /* 0x0000c49a01007387 */ /* 0x000fe60000100800 */
[----:B------:R-:W-:Y:S01]  /*5080*/  LEA.HI.X.SX32 R9, R0, R31, 0x2, P0 ;  /* 0x0000001f00097211 */ /* 0x000fe200000f16ff */
[----:B----4-:R-:W-:Y:S01]  /*5090*/  VIADD R7, R86, 0xfffffff4 ;  /* 0xfffffff456077836 */ /* 0x010fe20000000000 */
[----:B------:R1:W-:Y:S01]  /*50a0*/  STL [R1+0x224], R0 ;  /* 0x0002240001007387 */ /* 0x0003e20000100800 */
[----:B------:R-:W-:-:S02]  /*50b0*/  VIADD R6, R41, 0xfffffff6 ;  /* 0xfffffff629067836 */ /* 0x000fc40000000000 */
[----:B------:R-:W-:Y:S01]  /*50c0*/  VIADD R41, R5, UR7 ;  /* 0x0000000705297c36 */ /* 0x000fe20008000000 */
[----:B------:R-:W-:Y:S01]  /*50d0*/  ISETP.GE.U32.AND P0, PT, R7, 0x7fffffb5, PT ;  /* 0x7fffffb50700780c */ /* 0x000fe20003f06070 */
[----:B------:R-:W-:Y:S01]  /*50e0*/  VIADD R7, R45, 0xfffffff5 ;  /* 0xfffffff52d077836 */ /* 0x000fe20000000000 */
[----:B------:R2:W-:Y:S01]  /*50f0*/  LDGSTS.E [R15+0x400c], desc[UR18][R12.64], P5 ;  /* 0x0400c0000c0f7fae */ /* 0x0005e2000a921852 */
[----:B------:R-:W-:Y:S01]  /*5100*/  ISETP.GE.U32.AND P1, PT, R6, 0x7fffffb7, PT ;  /* 0x7fffffb70600780c */ /* 0x000fe20003f26070 */
[C---:B------:R-:W-:Y:S02]  /*5110*/  IMAD R45, R2.reuse, 0xa4, RZ ;  /* 0x000000a4022d7824 */ /* 0x040fe400078e02ff */
[----:B------:R3:W-:Y:S01]  /*5120*/  STL [R1+0x274], R5 ;  /* 0x0002740501007387 */ /* 0x0007e20000100800 */
[C---:B-1----:R-:W-:Y:S01]  /*5130*/  IMAD R0, R2.reuse, 0x9, RZ ;  /* 0x0000000902007824 */ /* 0x042fe200078e02ff */
[----:B------:R-:W-:Y:S01]  /*5140*/  ISETP.GE.U32.AND P5, PT, R7, 0x7fffffb6, PT ;  /* 0x7fffffb60700780c */ /* 0x000fe20003fa6070 */
[----:B------:R-:W-:Y:S01]  /*5150*/  IMAD R154, R2, 0x30, RZ ;  /* 0x00000030029a7824 */ /* 0x000fe200078e02ff */
[----:B------:R1:W-:Y:S01]  /*5160*/  LDGSTS.E [R41], desc[UR18][R8.64], !P4 ;  /* 0x0000000008297fae */ /* 0x0003e2000e121852 */
[----:B------:R-:W-:Y:S01]  /*5170*/  IADD3 R6, P4, R4, R30, RZ ;  /* 0x0000001e04067210 */ /* 0x000fe20007f9e0ff */
[----:B------:R-:W-:-:S02]  /*5180*/  IMAD R4, R2, 0xa, RZ ;  /* 0x0000000a02047824 */ /* 0x000fc400078e02ff */
[----:B------:R4:W-:Y:S01]  /*5190*/  STL [R1+0x220], R0 ;  /* 0x0002200001007387 */ /* 0x0009e20000100800 */
[-C--:B------:R-:W-:Y:S01]  /*51a0*/  LEA.HI.X.SX32 R7, R0, R31.reuse, 0x2, P4 ;  /* 0x0000001f00077211 */ /* 0x080fe200020f16ff */
[C---:B---3--:R-:W-:Y:S01]  /*51b0*/  IMAD R5, R2.reuse, 0x28, RZ ;  /* 0x0000002802057824 */ /* 0x048fe200078e02ff */
[C---:B--2---:R-:W-:Y:S01]  /*51c0*/  SHF.R.U64 R12, R43.reuse, 0x15, RZ ;  /* 0x000000152b0c7819 */ /* 0x044fe200000012ff */
[C---:B------:R-:W-:Y:S01]  /*51d0*/  IMAD R13, R2.reuse, 0xa0, RZ ;  /* 0x000000a0020d7824 */ /* 0x040fe200078e02ff */
[----:B------:R-:W-:Y:S01]  /*51e0*/  SHF.R.U64 R15, R43, 0x14, RZ ;  /* 0x000000142b0f7819 */ /* 0x000fe200000012ff */
[----:B------:R2:W-:Y:S01]  /*51f0*/  LDGSTS.E [R41+0x4], desc[UR18][R6.64], !P1 ;  /* 0x0000400006297fae */ /* 0x0005e2000c921852 */
[-C--:B------:R-:W-:Y:S02]  /*5200*/  IADD3 R10, P4, R5, R30.reuse, RZ ;  /* 0x0000001e050a7210 */ /* 0x080fe40007f9e0ff */
[----:B-1----:R-:W-:Y:S01]  /*5210*/  SHF.R.U64 R9, R43, 0x16, RZ ;  /* 0x000000162b097819 */ /* 0x002fe200000012ff */
[----:B----4-:R-:W-:Y:S01]  /*5220*/  IMAD R0, R2, 0xb, RZ ;  /* 0x0000000b02007824 */ /* 0x010fe200078e02ff */
[----:B------:R-:W-:Y:S01]  /*5230*/  IADD3 R8, P6, R156, R30, RZ ;  /* 0x0000001e9c087210 */ /* 0x000fe20007fde0ff */
[----:B------:R-:W-:Y:S01]  /*5240*/  STL [R1+0x68], R5 ;  /* 0x0000680501007387 */ /* 0x000fe20000100800 */
[----:B------:R-:W-:-:S02]  /*5250*/  LEA.HI.X.SX32 R11, R4, R31, 0x2, P4 ;  /* 0x0000001f040b7211 */ /* 0x000fc400020f16ff */
[----:B------:R-:W-:Y:S01]  /*5260*/  LOP3.LUT P4, RZ, R9, 0x1, RZ, 0xc0, !PT ;  /* 0x0000000109ff7812 */ /* 0x000fe2000788c0ff */
[----:B------:R1:W-:Y:S01]  /*5270*/  STL [R1+0x21c], R4 ;  /* 0x00021c0401007387 */ /* 0x0003e20000100800 */
[----:B------:R-:W-:Y:S02]  /*5280*/  LEA.HI.X.SX32 R9, R0, R31, 0x2, P6 ;  /* 0x0000001f00097211 */ /* 0x000fe400030f16ff */
[----:B------:R-:W-:Y:S01]  /*5290*/  LOP3.LUT P1, RZ, R12, 0x1, RZ, 0xc0, !PT ;  /* 0x000000010cff7812 */ /* 0x000fe2000782c0ff */
[----:B------:R3:W-:Y:S01]  /*52a0*/  LDGSTS.E [R41+0x8], desc[UR18][R10.64], !P5 ;  /* 0x000080000a297fae */ /* 0x0007e2000e921852 */
[----:B--2---:R-:W-:-:S03]  /*52b0*/  IADD3 R6, P5, R45, R30, RZ ;  /* 0x0000001e2d067210 */ /* 0x004fc60007fbe0ff */
[----:B------:R2:W-:Y:S01]  /*52c0*/  LDGSTS.E [R41+0xc], desc[UR18][R8.64], !P0 ;  /* 0x0000c00008297fae */ /* 0x0005e2000c121852 */
[-C--:B------:R-:W-:Y:S01]  /*52d0*/  IADD3 R12, P0, R13, R30.reuse, RZ ;  /* 0x0000001e0d0c7210 */ /* 0x080fe20007f1e0ff */
[----:B-1----:R-:W-:Y:S02]  /*52e0*/  IMAD R4, R2, 0x29, RZ ;  /* 0x0000002902047824 */ /* 0x002fe400078e02ff */
[----:B------:R-:W-:Y:S01]  /*52f0*/  STL [R1+0x64], R156 ;  /* 0x0000649c01007387 */ /* 0x000fe20000100800 */
[-C--:B------:R-:W-:Y:S02]  /*5300*/  LEA.HI.X.SX32 R13, R5, R31.reuse, 0x2, P0 ;  /* 0x0000001f050d7211 */ /* 0x080fe400000f16ff */
[----:B------:R-:W-:Y:S01]  /*5310*/  LEA.HI.X.SX32 R7, R4, R31, 0x2, P5 ;  /* 0x0000001f04077211 */ /* 0x000fe200028f16ff */
[----:B------:R1:W-:Y:S01]  /*5320*/  STL [R1+0x218], R0 ;  /* 0x0002180001007387 */ /* 0x0003e20000100800 */
[----:B---3--:R-:W-:Y:S01]  /*5330*/  IADD3 R10, P0, R87, R30, RZ ;  /* 0x0000001e570a7210 */ /* 0x008fe20007f1e0ff */
[C---:B------:R-:W-:Y:S01]  /*5340*/  IMAD R87, R2.reuse, 0xc0, RZ ;  /* 0x000000c002577824 */ /* 0x040fe200078e02ff */
[----:B------:R-:W-:Y:S01]  /*5350*/  LOP3.LUT P5, RZ, R15, 0x1, RZ, 0xc0, !PT ;  /* 0x000000010fff7812 */ /* 0x000fe200078ac0ff */
[----:B--2---:R-:W2:Y:S01]  /*5360*/  LDC R8, c[0x0][0x230] ;  /* 0x00008c00ff087b82 */ /* 0x004ea20000000800 */
[----:B------:R-:W-:Y:S01]  /*5370*/  LDGSTS.E [R41+0x4000], desc[UR18][R12.64], P3 ;  /* 0x040000000c297fae */ /* 0x000fe20009921852 */
[----:B------:R-:W-:Y:S01]  /*5380*/  IMAD R15, R2, 0xac, RZ ;  /* 0x000000ac020f7824 */ /* 0x000fe200078e02ff */
[----:B------:R-:W-:-:S02]  /*5390*/  LOP3.LUT R5, R153, 0x30, RZ, 0x3c, !PT ;  /* 0x0000003099057812 */ /* 0x000fc400078e3cff */
[----:B------:R3:W-:Y:S01]  /*53a0*/  LDGSTS.E [R41+0x4004], desc[UR18][R6.64], P4 ;  /* 0x0400400006297fae */ /* 0x0007e2000a121852 */
[----:B-1----:R-:W-:Y:S02]  /*53b0*/  IMAD R0, R2, 0x2a, RZ ;  /* 0x0000002a02007824 */ /* 0x002fe400078e02ff */
[----:B------:R-:W1:Y:S01]  /*53c0*/  LDC R9, c[0x0][0x230] ;  /* 0x00008c00ff097b82 */ /* 0x000e620000000800 */
[----:B------:R4:W-:Y:S02]  /*53d0*/  STL [R1+0xc0], R4 ;  /* 0x0000c00401007387 */ /* 0x0009e40000100800 */
[----:B------:R-:W-:Y:S02]  /*53e0*/  LEA.HI.X.SX32 R11, R0, R31, 0x2, P0 ;  /* 0x0000001f000b7211 */ /* 0x000fe400000f16ff */
[----:B------:R-:W-:Y:S01]  /*53f0*/  LOP3.LUT P0, RZ, R14, 0x1, RZ, 0xc0, !PT ;  /* 0x000000010eff7812 */ /* 0x000fe2000780c0ff */
[----:B------:R4:W-:Y:S02]  /*5400*/  STL [R1+0xbc], R0 ;  /* 0x0000bc0001007387 */ /* 0x0009e40000100800 */
[----:B------:R-:W1:Y:S02]  /*5410*/  LDC R14, c[0x0][0x230] ;  /* 0x00008c00ff0e7b82 */ /* 0x000e640000000800 */
[----:B------:R1:W-:Y:S01]  /*5420*/  LDGSTS.E [R41+0x4008], desc[UR18][R10.64], P1 ;  /* 0x040080000a297fae */ /* 0x0003e20008921852 */
[----:B---3--:R-:W-:Y:S01]  /*5430*/  IADD3 R6, P1, R15, R30, RZ ;  /* 0x0000001e0f067210 */ /* 0x008fe20007f3e0ff */
[----:B----4-:R-:W-:-:S02]  /*5440*/  IMAD R4, R2, 0x34, RZ ;  /* 0x0000003402047824 */ /* 0x010fc400078e02ff */
[----:B------:R-:W-:Y:S02]  /*5450*/  VIADD R15, R5, UR7 ;  /* 0x00000007050f7c36 */ /* 0x000fe40008000000 */
[----:B------:R-:W-:Y:S01]  /*5460*/  IMAD R0, R2, 0x2b, RZ ;  /* 0x0000002b02007824 */ /* 0x000fe200078e02ff */
[----:B------:R-:W3:Y:S01]  /*5470*/  LDC R12, c[0x0][0x230] ;  /* 0x00008c00ff0c7b82 */ /* 0x000ee20000000800 */
[----:B--2---:R-:W-:-:S03]  /*5480*/  VIADD R8, R8, 0xfffffff2 ;  /* 0xfffffff208087836 */ /* 0x004fc60000000000 */
[----:B------:R-:W-:Y:S01]  /*5490*/  LEA.HI.X.SX32 R7, R0, R31, 0x2, P1 ;  /* 0x0000001f00077211 */ /* 0x000fe200008f16ff */
[----:B------:R2:W-:Y:S01]  /*54a0*/  STL [R1+0xb8], R0 ;  /* 0x0000b80001007387 */ /* 0x0005e20000100800 */
[----:B-1----:R-:W-:Y:S02]  /*54b0*/  VIADD R9, R9, 0xfffffff0 ;  /* 0xfffffff009097836 */ /* 0x002fe40000000000 */
[----:B------:R-:W1:Y:S01]  /*54c0*/  LDC R10, c[0x0][0x230] ;  /* 0x00008c00ff0a7b82 */ /* 0x000e620000000800 */
[----:B------:R4:W-:Y:S01]  /*54d0*/  LDGSTS.E [R41+0x400c], desc[UR18][R6.64], P5 ;  /* 0x0400c00006297fae */ /* 0x0009e2000a921852 */
[----:B------:R-:W-:Y:S02]  /*54e0*/  ISETP.GE.U32.AND P5, PT, R8, 0x7fffffb3, PT ;  /* 0x7fffffb30800780c */ /* 0x000fe40003fa6070 */
[----:B------:R-:W-:Y:S01]  /*54f0*/  ISETP.GE.U32.AND P1, PT, R9, 0x7fffffb1, PT ;  /* 0x7fffffb10900780c */ /* 0x000fe20003f26070 */
[----:B------:R-:W-:Y:S01]  /*5500*/  STL [R1+0x60], R154 ;  /* 0x0000609a01007387 */ /* 0x000fe20000100800 */
[----:B------:R-:W-:-:S02]  /*5510*/  VIADD R8, R14, 0xfffffff3 ;  /* 0xfffffff30e087836 */ /* 0x000fc40000000000 */
[----:B------:R-:W3:Y:S01]  /*5520*/  LDC R11, c[0x0][0x230] ;  /* 0x00008c00ff0b7b82 */ /* 0x000ee20000000800 */
[----:B--2---:R-:W-:Y:S01]  /*5530*/  IMAD R0, R2, 0xd, RZ ;  /* 0x0000000d02007824 */ /* 0x004fe200078e02ff */
[----:B------:R-:W-:Y:S01]  /*5540*/  STL [R1+0x5c], R4 ;  /* 0x00005c0401007387 */ /* 0x000fe20000100800 */
[----:B------:R-:W-:Y:S02]  /*5550*/  SHF.R.U64 R14, R43, 0x11, RZ ;  /* 0x000000112b0e7819 */ /* 0x000fe400000012ff */
[-C--:B----4-:R-:W-:Y:S01]  /*5560*/  IADD3 R6, P3, R154, R30.reuse, RZ ;  /* 0x0000001e9a067210 */ /* 0x090fe20007f7e0ff */
[----:B------:R2:W-:Y:S01]  /*5570*/  STL [R1+0x214], R0 ;  /* 0x0002140001007387 */ /* 0x0005e20000100800 */
[----:B------:R-:W-:Y:S01]  /*5580*/  ISETP.GE.U32.AND P4, PT, R8, 0x7fffffb4, PT ;  /* 0x7fffffb40800780c */ /* 0x000fe20003f86070 */
[----:B------:R-:W4:Y:S01]  /*5590*/  LDC R13, c[0x0][0x230] ;  /* 0x00008c00ff0d7b82 */ /* 0x000f220000000800 */
[----:B------:R-:W-:Y:S01]  /*55a0*/  LEA.HI.X.SX32 R7, R158, R31, 0x2, P3 ;  /* 0x0000001f9e077211 */ /* 0x000fe200018f16ff */
[----:B------:R2:W-:Y:S01]  /*55b0*/  STL [R1+0x270], R5 ;  /* 0x0002700501007387 */ /* 0x0005e20000100800 */
[----:B------:R-:W-:Y:S01]  /*55c0*/  IADD3 R8, P3, R4, R30, RZ ;  /* 0x0000001e04087210 */ /* 0x000fe20007f7e0ff */
[----:B------:R-:W-:-:S02]  /*55d0*/  IMAD R158, R2, 0xf, RZ ;  /* 0x0000000f029e7824 */ /* 0x000fc400078e02ff */
[----:B------:R-:W-:Y:S01]  /*55e0*/  STL [R1+0x210], R159 ;  /* 0x0002109f01007387 */ /* 0x000fe20000100800 */
[----:B------:R-:W-:Y:S01]  /*55f0*/  LEA.HI.X.SX32 R9, R0, R31, 0x2, P3 ;  /* 0x0000001f00097211 */ /* 0x000fe200018f16ff */
[----:B-1----:R-:W-:Y:S02]  /*5600*/  VIADD R10, R10, 0xfffffff1 ;  /* 0xfffffff10a0a7836 */ /* 0x002fe40000000000 */
[C---:B--2---:R-:W-:Y:S02]  /*5610*/  IMAD R0, R2.reuse, 0x38, RZ ;  /* 0x0000003802007824 */ /* 0x044fe400078e02ff */
[----:B------:R-:W-:Y:S01]  /*5620*/  IMAD R5, R2, 0x3c, RZ ;  /* 0x0000003c02057824 */ /* 0x000fe200078e02ff */
[----:B------:R-:W-:Y:S01]  /*5630*/  ISETP.GE.U32.AND P3, PT, R10, 0x7fffffb2, PT ;  /* 0x7fffffb20a00780c */ /* 0x000fe20003f66070 */
[----:B------:R1:W-:Y:S01]  /*5640*/  LDGSTS.E [R15], desc[UR18][R6.64], !P4 ;  /* 0x00000000060f7fae */ /* 0x0003e2000e121852 */
[----:B------:R-:W2:Y:S01]  /*5650*/  LDC R10, c[0x0][0x230] ;  /* 0x00008c00ff0a7b82 */ /* 0x000ea20000000800 */
[----:B---3--:R-:W-:-:S02]  /*5660*/  VIADD R11, R11, 0xffffffe6 ;  /* 0xffffffe60b0b7836 */ /* 0x008fc40000000000 */
[----:B------:R3:W-:Y:S04]  /*5670*/  LDGSTS.E [R15+0x4], desc[UR18][R8.64], !P5 ;  /* 0x00004000080f7fae */ /* 0x0007e8000e921852 */
[----:B------:R-:W-:Y:S01]  /*5680*/  STL [R1+0x58], R0 ;  /* 0x0000580001007387 */ /* 0x000fe20000100800 */
[----:B-1----:R-:W-:-:S03]  /*5690*/  IADD3 R6, P4, R0, R30, RZ ;  /* 0x0000001e00067210 */ /* 0x002fc60007f9e0ff */
[----:B------:R1:W-:Y:S01]  /*56a0*/  STL [R1+0x20c], R158 ;  /* 0x00020c9e01007387 */ /* 0x0003e20000100800 */
[----:B---3--:R-:W-:-:S03]  /*56b0*/  SHF.R.U64 R9, R43, 0x12, RZ ;  /* 0x000000122b097819 */ /* 0x008fc600000012ff */
[----:B------:R-:W-:Y:S01]  /*56c0*/  STL [R1+0x54], R5 ;  /* 0x0000540501007387 */ /* 0x000fe20000100800 */
[----:B------:R-:W-:Y:S02]  /*56d0*/  IADD3 R8, P6, R5, R30, RZ ;  /* 0x0000001e05087210 */ /* 0x000fe40007fde0ff */
[-C--:B------:R-:W-:Y:S02]  /*56e0*/  LEA.HI.X.SX32 R7, R159, R31.reuse, 0x2, P4 ;  /* 0x0000001f9f077211 */ /* 0x080fe400020f16ff */
[----:B------:R-:W-:Y:S02]  /*56f0*/  LOP3.LUT P5, RZ, R9, 0x1, RZ, 0xc0, !PT ;  /* 0x0000000109ff7812 */ /* 0x000fe400078ac0ff */
[----:B------:R-:W-:Y:S01]  /*5700*/  LEA.HI.X.SX32 R9, R158, R31, 0x2, P6 ;  /* 0x0000001f9e097211 */ /* 0x000fe200030f16ff */
[----:B------:R3:W-:Y:S01]  /*5710*/  LDGSTS.E [R15+0x8], desc[UR18][R6.64], !P3 ;  /* 0x00008000060f7fae */ /* 0x0007e2000d921852 */
[----:B--2---:R-:W-:Y:S01]  /*5720*/  VIADD R10, R10, 0xffffffe7 ;  /* 0xffffffe70a0a7836 */ /* 0x004fe20000000000 */
[----:B------:R-:W-:Y:S01]  /*5730*/  LOP3.LUT P4, RZ, R14, 0x1, RZ, 0xc0, !PT ;  /* 0x000000010eff7812 */ /* 0x000fe2000788c0ff */
[C---:B------:R-:W-:Y:S01]  /*5740*/  IMAD R14, R2.reuse, 0x2e, RZ ;  /* 0x0000002e020e7824 */ /* 0x040fe200078e02ff */
[----:B------:R2:W-:Y:S01]  /*5750*/  LDGSTS.E [R15+0xc], desc[UR18][R8.64], !P1 ;  /* 0x0000c000080f7fae */ /* 0x0005e2000c921852 */
[----:B------:R-:W-:Y:S01]  /*5760*/  ISETP.GE.U32.AND P1, PT, R11, 0x7fffffa7, PT ;  /* 0x7fffffa70b00780c */ /* 0x000fe20003f26070 */
[----:B------:R-:W-:Y:S01]  /*5770*/  IMAD R11, R2, 0xb0, RZ ;  /* 0x000000b0020b7824 */ /* 0x000fe200078e02ff */
[----:B------:R-:W-:Y:S01]  /*5780*/  ISETP.GE.U32.AND P3, PT, R10, 0x7fffffa8, PT ;  /* 0x7fffffa80a00780c */ /* 0x000fe20003f66070 */
[----:B-1----:R-:W-:-:S02]  /*5790*/  IMAD.SHL.U32 R158, R2, 0x10, RZ ;  /* 0x00000010029e7824 */ /* 0x002fc400078e00ff */
[----:B---3--:R-:W-:Y:S02]  /*57a0*/  VIADD R6, R12, 0xffffffe0 ;  /* 0xffffffe00c067836 */ /* 0x008fe40000000000 */
[----:B----4-:R-:W-:Y:S01]  /*57b0*/  VIADD R7, R13, 0xffffffe2 ;  /* 0xffffffe20d077836 */ /* 0x010fe20000000000 */
[----:B--2---:R-:W-:Y:S01]  /*57c0*/  SEL R8, RZ, 0x4, P1 ;  /* 0x00000004ff087807 */ /* 0x004fe20000800000 */
[----:B------:R-:W-:Y:S01]  /*57d0*/  IMAD R12, R2, 0x2d, RZ ;  /* 0x0000002d020c7824 */ /* 0x000fe200078e02ff */
[----:B------:R-:W-:Y:S01]  /*57e0*/  ISETP.GE.U32.AND P1, PT, R6, 0x7fffffa1, PT ;  /* 0x7fffffa10600780c */ /* 0x000fe20003f26070 */
[----:B------:R-:W-:Y:S01]  /*57f0*/  IMAD R13, R2, 0xbc, RZ ;  /* 0x000000bc020d7824 */ /* 0x000fe200078e02ff */
[----:B------:R-:W-:Y:S02]  /*5800*/  SEL R9, RZ, 0x7fff8, P3 ;  /* 0x0007fff8ff097807 */ /* 0x000fe40001800000 */
[----:B------:R-:W-:Y:S01]  /*5810*/  SEL R6, RZ, 0x1, P1 ;  /* 0x00000001ff067807 */ /* 0x000fe20000800000 */
[----:B------:R1:W-:Y:S01]  /*5820*/  STL [R1+0xb4], R12 ;  /* 0x0000b40c01007387 */ /* 0x0003e20000100800 */
[----:B------:R-:W-:-:S02]  /*5830*/  ISETP.GE.U32.AND P3, PT, R7, 0x7fffffa3, PT ;  /* 0x7fffffa30700780c */ /* 0x000fc40003f66070 */
[----:B------:R-:W-:Y:S01]  /*5840*/  IADD3 R8, R9, UR12, R8 ;  /* 0x0000000c09087c10 */ /* 0x000fe2000fffe008 */
[----:B------:R-:W-:Y:S01]  /*5850*/  VIADD R6, R6, UR15 ;  /* 0x0000000f06067c36 */ /* 0x000fe20008000000 */
[----:B------:R-:W-:Y:S01]  /*5860*/  SEL R7, RZ, 0x4, P3 ;  /* 0x00000004ff077807 */ /* 0x000fe20001800000 */
[----:B------:R2:W-:Y:S03]  /*5870*/  STL [R1+0xb0], R14 ;  /* 0x0000b00e01007387 */ /* 0x0005e60000100800 */
[----:B------:R-:W-:Y:S02]  /*5880*/  LOP3.LUT R10, R6, 0x3, RZ, 0xc0, !PT ;  /* 0x00000003060a7812 */ /* 0x000fe400078ec0ff */
[----:B------:R-:W-:Y:S01]  /*5890*/  IADD3 R6, P3, R11, R30, RZ ;  /* 0x0000001e0b067210 */ /* 0x000fe20007f7e0ff */
[----:B------:R-:W-:Y:S01]  /*58a0*/  IMAD R11, R2, 0xb8, RZ ;  /* 0x000000b8020b7824 */ /* 0x000fe200078e02ff */
[----:B------:R-:W-:-:S02]  /*58b0*/  IADD3 R10, R10, UR14, R7 ;  /* 0x0000000e0a0a7c10 */ /* 0x000fc4000fffe007 */
[----:B------:R-:W-:Y:S02]  /*58c0*/  LEA.HI.X.SX32 R7, R156, R31, 0x2, P3 ;  /* 0x0000001f9c077211 */ /* 0x000fe400018f16ff */
[----:B------:R-:W-:Y:S02]  /*58d0*/  LOP3.LUT R9, R10, 0xf, RZ, 0xc0, !PT ;  /* 0x0000000f0a097812 */ /* 0x000fe400078ec0ff */
[----:B------:R-:W-:Y:S01]  /*58e0*/  SHF.R.U64 R10, R43, 0x10, RZ ;  /* 0x000000102b0a7819 */ /* 0x000fe200000012ff */
[----:B------:R3:W-:Y:S01]  /*58f0*/  LDGSTS.E [R15+0x4000], desc[UR18][R6.64], P0 ;  /* 0x04000000060f7fae */ /* 0x0007e20008121852 */
[----:B------:R-:W-:Y:S01]  /*5900*/  LOP3.LUT R156, R153, 0x40, RZ, 0x3c, !PT ;  /* 0x00000040999c7812 */ /* 0x000fe200078e3cff */
[----:B------:R-:W-:Y:S02]  /*5910*/  IMAD R8, R8, 0x10, R9 ;  /* 0x0000001008087824 */ /* 0x000fe400078e0209 */
[----:B------:R-:W-:Y:S02]  /*5920*/  IMAD R9, R2, 0xb4, RZ ;  /* 0x000000b402097824 */ /* 0x000fe400078e02ff */
[----:B------:R-:W-:-:S03]  /*5930*/  VIADD R45, R156, UR7 ;  /* 0x000000079c2d7c36 */ /* 0x000fc60008000000 */
[-C--:B---3--:R-:W-:Y:S02]  /*5940*/  IADD3 R6, P0, R9, R30.reuse, RZ ;  /* 0x0000001e09067210 */ /* 0x088fe40007f1e0ff */
[----:B------:R-:W-:Y:S02]  /*5950*/  LOP3.LUT R9, R8, 0xff, RZ, 0xc0, !PT ;  /* 0x000000ff08097812 */ /* 0x000fe400078ec0ff */
[-C--:B------:R-:W-:Y:S02]  /*5960*/  IADD3 R8, P3, R11, R30.reuse, RZ ;  /* 0x0000001e0b087210 */ /* 0x080fe40007f7e0ff */
[-C--:B------:R-:W-:Y:S01]  /*5970*/  LEA.HI.X.SX32 R7, R12, R31.reuse, 0x2, P0 ;  /* 0x0000001f0c077211 */ /* 0x080fe200000f16ff */
[----:B------:R-:W-:Y:S01]  /*5980*/  VIADD R41, R9, UR4 ;  /* 0x0000000409297c36 */ /* 0x000fe20008000000 */
[----:B------:R-:W-:Y:S01]  /*5990*/  LOP3.LUT P0, RZ, R10, 0x1, RZ, 0xc0, !PT ;  /* 0x000000010aff7812 */ /* 0x000fe2000780c0ff */
[----:B-1----:R-:W-:Y:S01]  /*59a0*/  IMAD R12, R2, 0x2f, RZ ;  /* 0x0000002f020c7824 */ /* 0x002fe200078e02ff */
[-C--:B------:R-:W-:Y:S01]  /*59b0*/  LEA.HI.X.SX32 R9, R14, R31.reuse, 0x2, P3 ;  /* 0x0000001f0e097211 */ /* 0x080fe200018f16ff */
[----:B------:R1:W-:Y:S01]  /*59c0*/  LDGSTS.E [R15+0x4004], desc[UR18][R6.64], P5 ;  /* 0x04004000060f7fae */ /* 0x0003e2000a921852 */
[----:B------:R-:W-:Y:S01]  /*59d0*/  LOP3.LUT R41, R41, 0xffff, RZ, 0xc0, !PT ;  /* 0x0000ffff29297812 */ /* 0x000fe200078ec0ff */
[----:B--2---:R-:W-:Y:S01]  /*59e0*/  IMAD R14, R2, 0x11, RZ ;  /* 0x00000011020e7824 */ /* 0x004fe200078e02ff */
[----:B------:R-:W-:Y:S01]  /*59f0*/  IADD3 R10, P3, R13, R30, RZ ;  /* 0x0000001e0d0a7210 */ /* 0x000fe20007f7e0ff */
[----:B------:R2:W-:Y:S01]  /*5a00*/  STL [R1+0xac], R12 ;  /* 0x0000ac0c01007387 */ /* 0x0005e20000100800 */
[----:B------:R-:W-:Y:S01]  /*5a10*/  SHF.R.U32.HI R13, RZ, 0xf, R41 ;  /* 0x0000000fff0d7819 */ /* 0x000fe20000011629 */
[----:B------:R-:W-:Y:S01]  /*5a20*/  ULDC UR4, c[0x0][0x230] ;  /* 0x00008c0000047ab9 */ /* 0x000fe20000000800 */
[----:B------:R-:W-:Y:S01]  /*5a30*/  LEA.HI.X.SX32 R11, R12, R31, 0x2, P3 ;  /* 0x0000001f0c0b7211 */ /* 0x000fe200018f16ff */
[----:B------:R3:W-:Y:S01]  /*5a40*/  LDGSTS.E [R15+0x4008], desc[UR18][R8.64], P4 ;  /* 0x04008000080f7fae */ /* 0x0007e2000a121852 */
[----:B------:R-:W-:Y:S01]  /*5a50*/  LOP3.LUT P3, RZ, R13, 0x1, RZ, 0xc0, !PT ;  /* 0x000000010dff7812 */ /* 0x000fe2000786c0ff */
[----:B------:R-:W-:-:S02]  /*5a60*/  IMAD R13, R2, 0x44, RZ ;  /* 0x00000044020d7824 */ /* 0x000fc400078e02ff */
[----:B------:R4:W-:Y:S01]  /*5a70*/  LDGSTS.E [R15+0x400c], desc[UR18][R10.64], P0 ;  /* 0x0400c0000a0f7fae */ /* 0x0009e20008121852 */
[--C-:B-1----:R-:W-:Y:S02]  /*5a80*/  SHF.R.U32.HI R7, RZ, 0xd, R41.reuse ;  /* 0x0000000dff077819 */ /* 0x102fe40000011629 */
[--C-:B--2---:R-:W-:Y:S01]  /*5a90*/  SHF.R.U32.HI R12, RZ, 0xe, R41.reuse ;  /* 0x0000000eff0c7819 */ /* 0x104fe20000011629 */
[----:B------:R-:W-:Y:S01]  /*5aa0*/  STL [R1+0x208], R158 ;  /* 0x0002089e01007387 */ /* 0x000fe20000100800 */
[----:B------:R-:W-:Y:S01]  /*5ab0*/  LOP3.LUT P5, RZ, R7, 0x1, RZ, 0xc0, !PT ;  /* 0x0000000107ff7812 */ /* 0x000fe200078ac0ff */
[----:B------:R-:W-:Y:S01]  /*5ac0*/  IMAD R7, R2, 0x48, RZ ;  /* 0x0000004802077824 */ /* 0x000fe200078e02ff */
[----:B------:R-:W-:Y:S01]  /*5ad0*/  LOP3.LUT P4, RZ, R12, 0x1, RZ, 0xc0, !PT ;  /* 0x000000010cff7812 */ /* 0x000fe2000788c0ff */
[----:B------:R1:W-:Y:S01]  /*5ae0*/  STL [R1+0x204], R14 ;  /* 0x0002040e01007387 */ /* 0x0003e20000100800 */
[-C--:B------:R-:W-:Y:S02]  /*5af0*/  LEA R12, P0, R2, R30.reuse, 0x6 ;  /* 0x0000001e020c7211 */ /* 0x080fe400078030ff */
[----:B---3--:R-:W-:Y:S01]  /*5b00*/  IADD3 R8, P6, R13, R30, RZ ;  /* 0x0000001e0d087210 */ /* 0x008fe20007fde0ff */
[----:B------:R2:W-:Y:S01]  /*5b10*/  STL [R1+0x26c], R156 ;  /* 0x00026c9c01007387 */ /* 0x0005e20000100800 */
[----:B------:R-:W-:Y:S01]  /*5b20*/  LEA.HI.X.SX32 R13, R158, R31, 0x2, P0 ;  /* 0x0000001f9e0d7211 */ /* 0x000fe200000f16ff */
[----:B----4-:R-:W-:Y:S01]  /*5b30*/  IMAD R15, R2, 0x4c, RZ ;  /* 0x0000004c020f7824 */ /* 0x010fe200078e02ff */
[----:B------:R-:W-:-:S02]  /*5b40*/  SHF.R.U32.HI R6, RZ, 0xc, R41 ;  /* 0x0000000cff067819 */ /* 0x000fc40000011629 */
[-C--:B------:R-:W-:Y:S01]  /*5b50*/  LEA.HI.X.SX32 R9, R14, R31.reuse, 0x2, P6 ;  /* 0x0000001f0e097211 */ /* 0x080fe200030f16ff */
[----:B------:R3:W-:Y:S01]  /*5b60*/  LDGSTS.E [R45], desc[UR18][R12.64], P3 ;  /* 0x000000000c2d7fae */ /* 0x0007e20009921852 */
[----:B------:R-:W-:Y:S01]  /*5b70*/  LOP3.LUT P0, RZ, R6, 0x1, RZ, 0xc0, !PT ;  /* 0x0000000106ff7812 */ /* 0x000fe2000780c0ff */
[C---:B-1----:R-:W-:Y:S01]  /*5b80*/  IMAD R14, R2.reuse, 0x13, RZ ;  /* 0x00000013020e7824 */ /* 0x042fe200078e02ff */
[----:B------:R-:W-:Y:S01]  /*5b90*/  SHF.R.U64 R11, R43, 0xf, RZ ;  /* 0x0000000f2b0b7819 */ /* 0x000fe200000012ff */
[----:B--2---:R-:W-:Y:S01]  /*5ba0*/  IMAD R156, R2, 0x12, RZ ;  /* 0x00000012029c7824 */ /* 0x004fe200078e02ff */
[-C--:B------:R-:W-:Y:S01]  /*5bb0*/  IADD3 R6, P3, R7, R30.reuse, RZ ;  /* 0x0000001e07067210 */ /* 0x080fe20007f7e0ff */
[----:B------:R1:W-:Y:S01]  /*5bc0*/  LDGSTS.E [R45+0x4], desc[UR18][R8.64], P4 ;  /* 0x00004000082d7fae */ /* 0x0003e2000a121852 */
[----:B------:R-:W-:Y:S02]  /*5bd0*/  LOP3.LUT P4, RZ, R11, 0x1, RZ, 0xc0, !PT ;  /* 0x000000010bff7812 */ /* 0x000fe4000788c0ff */
[-C--:B------:R-:W-:Y:S01]  /*5be0*/  LEA.HI.X.SX32 R7, R156, R31.reuse, 0x2, P3 ;  /* 0x0000001f9c077211 */ /* 0x080fe200018f16ff */
[----:B------:R-:W-:Y:S01]  /*5bf0*/  STL [R1+0x200], R156 ;  /* 0x0002009c01007387 */ /* 0x000fe20000100800 */
[-C--:B------:R-:W-:Y:S01]  /*5c00*/  IADD3 R10, P6, R15, R30.reuse, RZ ;  /* 0x0000001e0f0a7210 */ /* 0x080fe20007fde0ff */
[C---:B------:R-:W-:Y:S01]  /*5c10*/  IMAD R15, R2.reuse, 0xc4, RZ ;  /* 0x000000c4020f7824 */ /* 0x040fe200078e02ff */
[----:B---3--:R-:W-:Y:S01]  /*5c20*/  SHF.R.U64 R13, R43, 0xe, RZ ;  /* 0x0000000e2b0d7819 */ /* 0x008fe200000012ff */
[----:B------:R2:W-:Y:S01]  /*5c30*/  LDGSTS.E [R45+0x8], desc[UR18][R6.64], P5 ;  /* 0x00008000062d7fae */ /* 0x0005e2000a921852 */
[----:B------:R-:W-:Y:S01]  /*5c40*/  IADD3 R12, P3, R87, R30, RZ ;  /* 0x0000001e570c7210 */ /* 0x000fe20007f7e0ff */
[----:B------:R-:W-:Y:S01]  /*5c50*/  IMAD R87, R2, 0xc8, RZ ;  /* 0x000000c802577824 */ /* 0x000fe200078e02ff */
[----:B------:R-:W-:Y:S01]  /*5c60*/  LEA.HI.X.SX32 R11, R14, R31, 0x2, P6 ;  /* 0x0000001f0e0b7211 */ /* 0x000fe200030f16ff */
[----:B------:R3:W-:Y:S01]  /*5c70*/  STL [R1+0x1fc], R14 ;  /* 0x0001fc0e01007387 */ /* 0x0007e20000100800 */
[----:B------:R-:W-:-:S02]  /*5c80*/  LOP3.LUT P5, RZ, R13, 0x1, RZ, 0xc0, !PT ;  /* 0x000000010dff7812 */ /* 0x000fc400078ac0ff */
[-C--:B------:R-:W-:Y:S01]  /*5c90*/  LEA.HI.X.SX32 R13, R154, R31.reuse, 0x2, P3 ;  /* 0x0000001f9a0d7211 */ /* 0x080fe200018f16ff */
[----:B------:R4:W-:Y:S01]  /*5ca0*/  LDGSTS.E [R45+0xc], desc[UR18][R10.64], P0 ;  /* 0x0000c0000a2d7fae */ /* 0x0009e20008121852 */
[C---:B-1----:R-:W-:Y:S01]  /*5cb0*/  SHF.R.U64 R8, R43.reuse, 0xd, RZ ;  /* 0x0000000d2b087819 */ /* 0x042fe200000012ff */
[----:B------:R-:W-:Y:S01]  /*5cc0*/  IMAD R154, R2, 0x15, RZ ;  /* 0x00000015029a7824 */ /* 0x000fe200078e02ff */
[----:B------:R-:W-:Y:S01]  /*5cd0*/  SHF.R.U64 R9, R43, 0xc, RZ ;  /* 0x0000000c2b097819 */ /* 0x000fe200000012ff */
[----:B------:R1:W-:Y:S01]  /*5ce0*/  LDGSTS.E [R45+0x4000], desc[UR18][R12.64], P4 ;  /* 0x040000000c2d7fae */ /* 0x0003e2000a121852 */
[----:B------:R-:W-:Y:S01]  /*5cf0*/  LOP3.LUT P3, RZ, R8, 0x1, RZ, 0xc0, !PT ;  /* 0x0000000108ff7812 */ /* 0x000fe2000786c0ff */
[C---:B--2---:R-:W-:Y:S01]  /*5d00*/  IMAD R6, R2.reuse, 0x31, RZ ;  /* 0x0000003102067824 */ /* 0x044fe200078e02ff */
[-C--:B------:R-:W-:Y:S01]  /*5d10*/  IADD3 R8, P4, R15, R30.reuse, RZ ;  /* 0x0000001e0f087210 */ /* 0x080fe20007f9e0ff */
[C---:B---3--:R-:W-:Y:S01]  /*5d20*/  IMAD R14, R2.reuse, 0x32, RZ ;  /* 0x00000032020e7824 */ /* 0x048fe200078e02ff */
[----:B------:R-:W-:Y:S01]  /*5d30*/  LOP3.LUT P0, RZ, R9, 0x1, RZ, 0xc0, !PT ;  /* 0x0000000109ff7812 */ /* 0x000fe2000780c0ff */
[----:B------:R-:W-:Y:S01]  /*5d40*/  IMAD R15, R2, 0xcc, RZ ;  /* 0x000000cc020f7824 */ /* 0x000fe200078e02ff */
[----:B------:R-:W-:Y:S01]  /*5d50*/  LEA.HI.X.SX32 R9, R6, R31, 0x2, P4 ;  /* 0x0000001f06097211 */ /* 0x000fe200020f16ff */
[----:B------:R2:W-:Y:S01]  /*5d60*/  STL [R1+0xa8], R6 ;  /* 0x0000a80601007387 */ /* 0x0005e20000100800 */
[----:B----4-:R-:W-:-:S02]  /*5d70*/  IADD3 R10, P4, R87, R30, RZ ;  /* 0x0000001e570a7210 */ /* 0x010fc40007f9e0ff */
[--C-:B------:R-:W-:Y:S01]  /*5d80*/  SHF.R.U32.HI R7, RZ, 0xb, R41.reuse ;  /* 0x0000000bff077819 */ /* 0x100fe20000011629 */
[----:B------:R3:W-:Y:S01]  /*5d90*/  STL [R1+0xa4], R14 ;  /* 0x0000a40e01007387 */ /* 0x0007e20000100800 */
[----:B-1----:R-:W-:Y:S01]  /*5da0*/  IMAD R12, R2, 0x33, RZ ;  /* 0x00000033020c7824 */ /* 0x002fe200078e02ff */
[-C--:B------:R-:W-:Y:S01]  /*5db0*/  LEA.HI.X.SX32 R11, R14, R31.reuse, 0x2, P4 ;  /* 0x0000001f0e0b7211 */ /* 0x080fe200020f16ff */
[C---:B------:R-:W-:Y:S01]  /*5dc0*/  IMAD R13, R2.reuse, 0x54, RZ ;  /* 0x00000054020d7824 */ /* 0x040fe200078e02ff */
[----:B------:R-:W-:Y:S01]  /*5dd0*/  LOP3.LUT P4, RZ, R7, 0x1, RZ, 0xc0, !PT ;  /* 0x0000000107ff7812 */ /* 0x000fe2000788c0ff */
[----:B------:R-:W-:Y:S01]  /*5de0*/  IMAD R7, R2, 0x50, RZ ;  /* 0x0000005002077824 */ /* 0x000fe200078e02ff */
[----:B--2---:R-:W-:Y:S01]  /*5df0*/  SHF.R.U32.HI R6, RZ, 0xa, R41 ;  /* 0x0000000aff067819 */ /* 0x004fe20000011629 */
[----:B------:R1:W-:Y:S01]  /*5e00*/  LDGSTS.E [R45+0x4004], desc[UR18][R8.64], P5 ;  /* 0x04004000082d7fae */ /* 0x0003e2000a921852 */
[----:B------:R-:W-:Y:S02]  /*5e10*/  LOP3.LUT R156, R153, 0x50, RZ, 0x3c, !PT ;  /* 0x00000050999c7812 */ /* 0x000fe400078e3cff */
[-C--:B---3--:R-:W-:Y:S01]  /*5e20*/  IADD3 R14, P6, R15, R30.reuse, RZ ;  /* 0x0000001e0f0e7210 */ /* 0x088fe20007fde0ff */
[----:B------:R-:W-:Y:S01]  /*5e30*/  LDGSTS.E [R45+0x4008], desc[UR18][R10.64], P3 ;  /* 0x040080000a2d7fae */ /* 0x000fe20009921852 */
[----:B------:R-:W-:Y:S01]  /*5e40*/  LOP3.LUT P5, RZ, R6, 0x1, RZ, 0xc0, !PT ;  /* 0x0000000106ff7812 */ /* 0x000fe200078ac0ff */
[----:B------:R-:W-:Y:S01]  /*5e50*/  VIADD R87, R156, UR7 ;  /* 0x000000079c577c36 */ /* 0x000fe20008000000 */
[----:B------:R-:W-:Y:S01]  /*5e60*/  LEA.HI.X.SX32 R15, R12, R31, 0x2, P6 ;  /* 0x0000001f0c0f7211 */ /* 0x000fe200030f16ff */
[----:B------:R2:W-:Y:S04]  /*5e70*/  STL [R1+0xa0], R12 ;  /* 0x0000a00c01007387 */ /* 0x0005e80000100800 */
[----:B------:R3:W-:Y:S01]  /*5e80*/  LDGSTS.E [R45+0x400c], desc[UR18][R14.64], P0 ;  /* 0x0400c0000e2d7fae */ /* 0x0007e20008121852 */
[----:B------:R-:W-:-:S02]  /*5e90*/  IADD3 R6, P0, R7, R30, RZ ;  /* 0x0000001e07067210 */ /* 0x000fc40007f1e0ff */
[--C-:B-1----:R-:W-:Y:S01]  /*5ea0*/  SHF.R.U32.HI R9, RZ, 0x9, R41.reuse ;  /* 0x00000009ff097819 */ /* 0x102fe20000011629 */
[----:B------:R1:W-:Y:S01]  /*5eb0*/  STL [R1+0x1f8], R154 ;  /* 0x0001f89a01007387 */ /* 0x0003e20000100800 */
[-C--:B------:R-:W-:Y:S02]  /*5ec0*/  LEA.HI.X.SX32 R7, R157, R31.reuse, 0x2, P0 ;  /* 0x0000001f9d077211 */ /* 0x080fe400000f16ff */
[-C--:B--2---:R-:W-:Y:S01]  /*5ed0*/  IADD3 R12, P6, R13, R30.reuse, RZ ;  /* 0x0000001e0d0c7210 */ /* 0x084fe20007fde0ff */
[----:B------:R-:W-:Y:S01]  /*5ee0*/  STL [R1+0x268], R156 ;  /* 0x0002689c01007387 */ /* 0x000fe20000100800 */
[----:B------:R-:W-:Y:S01]  /*5ef0*/  LOP3.LUT P3, RZ, R9, 0x1, RZ, 0xc0, !PT ;  /* 0x0000000109ff7812 */ /* 0x000fe2000786c0ff */
[----:B------:R-:W-:Y:S01]  /*5f00*/  IMAD R9, R2, 0x58, RZ ;  /* 0x0000005802097824 */ /* 0x000fe200078e02ff */
[----:B------:R-:W-:Y:S01]  /*5f10*/  SHF.R.U32.HI R8, RZ, 0x8, R41 ;  /* 0x00000008ff087819 */ /* 0x000fe20000011629 */
[----:B------:R2:W-:Y:S01]  /*5f20*/  LDGSTS.E [R87], desc[UR18][R6.64], P4 ;  /* 0x0000000006577fae */ /* 0x0005e2000a121852 */
[-C--:B------:R-:W-:Y:S01]  /*5f30*/  LEA.HI.X.SX32 R13, R154, R31.reuse, 0x2, P6 ;  /* 0x0000001f9a0d7211 */ /* 0x080fe200030f16ff */
[----:B-1----:R-:W-:Y:S01]  /*5f40*/  IMAD R154, R2, 0x16, RZ ;  /* 0x00000016029a7824 */ /* 0x002fe200078e02ff */
[----:B------:R-:W-:Y:S01]  /*5f50*/  LOP3.LUT P0, RZ, R8, 0x1, RZ, 0xc0, !PT ;  /* 0x0000000108ff7812 */ /* 0x000fe2000780c0ff */
[C---:B---3--:R-:W-:Y:S01]  /*5f60*/  IMAD R15, R2.reuse, 0x5c, RZ ;  /* 0x0000005c020f7824 */ /* 0x048fe200078e02ff */
[-C--:B------:R-:W-:Y:S01]  /*5f70*/  IADD3 R8, P4, R9, R30.reuse, RZ ;  /* 0x0000001e09087210 */ /* 0x080fe20007f9e0ff */
[----:B------:R-:W-:Y:S01]  /*5f80*/  IMAD R45, R2, 0xd0, RZ ;  /* 0x000000d0022d7824 */ /* 0x000fe200078e02ff */
[----:B------:R-:W-:Y:S01]  /*5f90*/  SHF.R.U64 R11, R43, 0xb, RZ ;  /* 0x0000000b2b0b7819 */ /* 0x000fe200000012ff */
[----:B------:R1:W-:Y:S01]  /*5fa0*/  LDGSTS.E [R87+0x4], desc[UR18][R12.64], P5 ;  /* 0x000040000c577fae */ /* 0x0003e2000a921852 */
[-C--:B------:R-:W-:Y:S01]  /*5fb0*/  LEA.HI.X.SX32 R9, R154, R31.reuse, 0x2, P4 ;  /* 0x0000001f9a097211 */ /* 0x080fe200020f16ff */
[C---:B------:R-:W-:Y:S01]  /*5fc0*/  IMAD R14, R2.reuse, 0x17, RZ ;  /* 0x00000017020e7824 */ /* 0x040fe200078e02ff */
[----:B------:R-:W-:Y:S01]  /*5fd0*/  LOP3.LUT P4, RZ, R11, 0x1, RZ, 0xc0, !PT ;  /* 0x000000010bff7812 */ /* 0x000fe2000788c0ff */
[----:B------:R-:W-:Y:S01]  /*5fe0*/  STL [R1+0x1f4], R154 ;  /* 0x0001f49a01007387 */ /* 0x000fe20000100800 */
[----:B------:R-:W-:Y:S01]  /*5ff0*/  IADD3 R10, P5, R15, R30, RZ ;  /* 0x0000001e0f0a7210 */ /* 0x000fe20007fbe0ff */
[----:B------:R-:W-:Y:S01]  /*6000*/  IMAD R15, R2, 0xd4, RZ ;  /* 0x000000d4020f7824 */ /* 0x000fe200078e02ff */
[----:B--2---:R-:W-:Y:S01]  /*6010*/  SHF.R.U64 R7, R43, 0x9, RZ ;  /* 0x000000092b077819 */ /* 0x004fe200000012ff */
[----:B------:R-:W-:Y:S01]  /*6020*/  LDGSTS.E [R87+0x8], desc[UR18][R8.64], P3 ;  /* 0x0000800008577fae */ /* 0x000fe20009921852 */
[----:B------:R-:W-:-:S02]  /*6030*/  LEA.HI.X.SX32 R11, R14, R31, 0x2, P5 ;  /* 0x0000001f0e0b7211 */ /* 0x000fc400028f16ff */
[----:B------:R-:W-:Y:S01]  /*6040*/  SHF.R.U64 R6, R43, 0xa, RZ ;  /* 0x0000000a2b067819 */ /* 0x000fe200000012ff */
[----:B------:R2:W-:Y:S01]  /*6050*/  STL [R1+0x1f0], R14 ;  /* 0x0001f00e01007387 */ /* 0x0005e20000100800 */
[-C--:B-1----:R-:W-:Y:S01]  /*6060*/  IADD3 R12, P6, R45, R30.reuse, RZ ;  /* 0x0000001e2d0c7210 */ /* 0x082fe20007fde0ff */
[----:B------:R-:W-:Y:S01]  /*6070*/  IMAD R45, R2, 0xd8, RZ ;  /* 0x000000d8022d7824 */ /* 0x000fe200078e02ff */
[----:B------:R-:W-:Y:S01]  /*6080*/  LOP3.LUT P3, RZ, R7, 0x1, RZ, 0xc0, !PT ;  /* 0x0000000107ff7812 */ /* 0x000fe2000786c0ff */
[----:B------:R1:W-:Y:S01]  /*6090*/  LDGSTS.E [R87+0xc], desc[UR18][R10.64], P0 ;  /* 0x0000c0000a577fae */ /* 0x0003e20008121852 */
[-C--:B------:R-:W-:Y:S01]  /*60a0*/  LEA.HI.X.SX32 R13, R4, R31.reuse, 0x2, P6 ;  /* 0x0000001f040d7211 */ /* 0x080fe200030f16ff */
[----:B------:R-:W-:Y:S01]  /*60b0*/  IMAD R4, R2, 0x35, RZ ;  /* 0x0000003502047824 */ /* 0x000fe200078e02ff */
[----:B------:R-:W-:Y:S02]  /*60c0*/  LOP3.LUT P5, RZ, R6, 0x1, RZ, 0xc0, !PT ;  /* 0x0000000106ff7812 */ /* 0x000fe400078ac0ff */
[----:B------:R-:W-:Y:S01]  /*60d0*/  SHF.R.U64 R7, R43, 0x8, RZ ;  /* 0x000000082b077819 */ /* 0x000fe200000012ff */
[----:B------:R3:W-:Y:S01]  /*60e0*/  LDGSTS.E [R87+0x4000], desc[UR18][R12.64], P4 ;  /* 0x040000000c577fae */ /* 0x0007e2000a121852 */
[-C--:B------:R-:W-:Y:S01]  /*60f0*/  IADD3 R6, P4, R15, R30.reuse, RZ ;  /* 0x0000001e0f067210 */ /* 0x080fe20007f9e0ff */
[C---:B--2---:R-:W-:Y:S01]  /*6100*/  IMAD R14, R2.reuse, 0x36, RZ ;  /* 0x00000036020e7824 */ /* 0x044fe200078e02ff */
[----:B------:R-:W-:Y:S01]  /*6110*/  LOP3.LUT P0, RZ, R7, 0x1, RZ, 0xc0, !PT ;  /* 0x0000000107ff7812 */ /* 0x000fe2000780c0ff */
[----:B------:R-:W-:Y:S01]  /*6120*/  IMAD R15, R2, 0xdc, RZ ;  /* 0x000000dc020f7824 */ /* 0x000fe200078e02ff */
[----:B------:R-:W-:Y:S01]  /*6130*/  LEA.HI.X.SX32 R7, R4, R31, 0x2, P4 ;  /* 0x0000001f04077211 */ /* 0x000fe200020f16ff */
[----:B------:R2:W-:Y:S01]  /*6140*/  STL [R1+0x9c], R4 ;  /* 0x00009c0401007387 */ /* 0x0005e20000100800 */
[----:B-1----:R-:W-:-:S02]  /*6150*/  IADD3 R10, P4, R45, R30, RZ ;  /* 0x0000001e2d0a7210 */ /* 0x002fc40007f9e0ff */
[--C-:B------:R-:W-:Y:S01]  /*6160*/  SHF.R.U32.HI R9, RZ, 0x7, R41.reuse ;  /* 0x00000007ff097819 */ /* 0x100fe20000011629 */
[----:B------:R1:W-:Y:S01]  /*6170*/  STL [R1+0x98], R14 ;  /* 0x0000980e01007387 */ /* 0x0003e20000100800 */
[-C--:B------:R-:W-:Y:S01]  /*6180*/  LEA.HI.X.SX32 R11, R14, R31.reuse, 0x2, P4 ;  /* 0x0000001f0e0b7211 */ /* 0x080fe200020f16ff */
[C---:B---3--:R-:W-:Y:S01]  /*6190*/  IMAD R13, R2.reuse, 0x64, RZ ;  /* 0x00000064020d7824 */ /* 0x048fe200078e02ff */
[----:B------:R-:W-:Y:S01]  /*61a0*/  LOP3.LUT P4, RZ, R9, 0x1, RZ, 0xc0, !PT ;  /* 0x0000000109ff7812 */ /* 0x000fe2000788c0ff */
[C---:B------:R-:W-:Y:S01]  /*61b0*/  IMAD R9, R2.reuse, 0x60, RZ ;  /* 0x0000006002097824 */ /* 0x040fe200078e02ff */
[----:B------:R-:W-:Y:S01]  /*61c0*/  SHF.R.U32.HI R8, RZ, 0x6, R41 ;  /* 0x00000006ff087819 */ /* 0x000fe20000011629 */
[----:B--2---:R-:W-:Y:S01]  /*61d0*/  IMAD R4, R2, 0x37, RZ ;  /* 0x0000003702047824 */ /* 0x004fe200078e02ff */
[----:B------:R2:W-:Y:S01]  /*61e0*/  LDGSTS.E [R87+0x4004], desc[UR18][R6.64], P5 ;  /* 0x0400400006577fae */ /* 0x0005e2000a921852 */
[----:B------:R-:W-:Y:S02]  /*61f0*/  LOP3.LUT R154, R153, 0x60, RZ, 0x3c, !PT ;  /* 0x00000060999a7812 */ /* 0x000fe400078e3cff */
[-C--:B-1----:R-:W-:Y:S01]  /*6200*/  IADD3 R14, P6, R15, R30.reuse, RZ ;  /* 0x0000001e0f0e7210 */ /* 0x082fe20007fde0ff */
[----:B------:R1:W-:Y:S01]  /*6210*/  LDGSTS.E [R87+0x4008], desc[UR18][R10.64], P3 ;  /* 0x040080000a577fae */ /* 0x0003e20009921852 */
[----:B------:R-:W-:Y:S01]  /*6220*/  LOP3.LUT P5, RZ, R8, 0x1, RZ, 0xc0, !PT ;  /* 0x0000000108ff7812 */ /* 0x000fe200078ac0ff */
[----:B------:R-:W-:Y:S01]  /*6230*/  VIADD R45, R154, UR7 ;  /* 0x000000079a2d7c36 */ /* 0x000fe20008000000 */
[----:B------:R-:W-:Y:S01]  /*6240*/  LEA.HI.X.SX32 R15, R4, R31, 0x2, P6 ;  /* 0x0000001f040f7211 */ /* 0x000fe200030f16ff */
[----:B------:R3:W-:Y:S01]  /*6250*/  STL [R1+0x94], R4 ;  /* 0x0000940401007387 */ /* 0x0007e20000100800 */
[----:B------:R-:W-:-:S03]  /*6260*/  IADD3 R12, P6, R13, R30, RZ ;  /* 0x0000001e0d0c7210 */ /* 0x000fc60007fde0ff */
[----:B------:R4:W-:Y:S01]  /*6270*/  LDGSTS.E [R87+0x400c], desc[UR18][R14.64], P0 ;  /* 0x0400c0000e577fae */ /* 0x0009e20008121852 */
[-C--:B------:R-:W-:Y:S02]  /*6280*/  IADD3 R8, P0, R9, R30.reuse, RZ ;  /* 0x0000001e09087210 */ /* 0x080fe40007f1e0ff */
[--C-:B--2---:R-:W-:Y:S02]  /*6290*/  SHF.R.U32.HI R7, RZ, 0x5, R41.reuse ;  /* 0x00000005ff077819 */ /* 0x104fe40000011629 */
[-C--:B------:R-:W-:Y:S01]  /*62a0*/  LEA.HI.X.SX32 R9, R155, R31.reuse, 0x2, P0 ;  /* 0x0000001f9b097211 */ /* 0x080fe200000f16ff */
[C---:B---3--:R-:W-:Y:S01]  /*62b0*/  IMAD R4, R2.reuse, 0x19, RZ ;  /* 0x0000001902047824 */ /* 0x048fe200078e02ff */
[----:B------:R-:W-:Y:S01]  /*62c0*/  LOP3.LUT P3, RZ, R7, 0x1, RZ, 0xc0, !PT ;  /* 0x0000000107ff7812 */ /* 0x000fe2000786c0ff */
[C---:B------:R-:W-:Y:S01]  /*62d0*/  IMAD R7, R2.reuse, 0x68, RZ ;  /* 0x0000006802077824 */ /* 0x040fe200078e02ff */
[----:B------:R-:W-:Y:S01]  /*62e0*/  SHF.R.U32.HI R6, RZ, 0x4, R41 ;  /* 0x00000004ff067819 */ /* 0x000fe20000011629 */
[----:B------:R2:W-:Y:S01]  /*62f0*/  LDGSTS.E [R45], desc[UR18][R8.64], P4 ;  /* 0x00000000082d7fae */ /* 0x0005e2000a121852 */
[----:B-1----:R-:W-:Y:S01]  /*6300*/  SHF.R.U64 R11, R43, 0x7, RZ ;  /* 0x000000072b0b7819 */ /* 0x002fe200000012ff */
[----:B----4-:R-:W-:Y:S01]  /*6310*/  IMAD R14, R2, 0x1a, RZ ;  /* 0x0000001a020e7824 */ /* 0x010fe200078e02ff */
[----:B------:R-:W-:Y:S01]  /*6320*/  LOP3.LUT P0, RZ, R6, 0x1, RZ, 0xc0, !PT ;  /* 0x0000000106ff7812 */ /* 0x000fe2000780c0ff */
[C---:B------:R-:W-:Y:S01]  /*6330*/  IMAD R15, R2.reuse, 0x6c, RZ ;  /* 0x0000006c020f7824 */ /* 0x040fe200078e02ff */
[----:B------:R-:W-:Y:S01]  /*6340*/  IADD3 R6, P4, R7, R30, RZ ;  /* 0x0000001e07067210 */ /* 0x000fe20007f9e0ff */
[----:B------:R-:W-:Y:S01]  /*6350*/  IMAD R87, R2, 0xe0, RZ ;  /* 0x000000e002577824 */ /* 0x000fe200078e02ff */
[-C--:B------:R-:W-:Y:S01]  /*6360*/  LEA.HI.X.SX32 R13, R4, R31.reuse, 0x2, P6 ;  /* 0x0000001f040d7211 */ /* 0x080fe200030f16ff */
[----:B------:R1:W-:Y:S01]  /*6370*/  STL [R1+0x1ec], R4 ;  /* 0x0001ec0401007387 */ /* 0x0003e20000100800 */
[----:B------:R-:W-:-:S02]  /*6380*/  LEA.HI.X.SX32 R7, R14, R31, 0x2, P4 ;  /* 0x0000001f0e077211 */ /* 0x000fc400020f16ff */
[----:B------:R-:W-:Y:S01]  /*6390*/  LOP3.LUT P4, RZ, R11, 0x1, RZ, 0xc0, !PT ;  /* 0x000000010bff7812 */ /* 0x000fe2000788c0ff */
[----:B------:R3:W-:Y:S01]  /*63a0*/  LDGSTS.E [R45+0x4], desc[UR18][R12.64], P5 ;  /* 0x000040000c2d7fae */ /* 0x0007e2000a921852 */
[----:B------:R-:W-:Y:S01]  /*63b0*/  IADD3 R10, P5, R15, R30, RZ ;  /* 0x0000001e0f0a7210 */ /* 0x000fe20007fbe0ff */
[C---:B------:R-:W-:Y:S01]  /*63c0*/  IMAD R15, R2.reuse, 0xe4, RZ ;  /* 0x000000e4020f7824 */ /* 0x040fe200078e02ff */
[C---:B--2---:R-:W-:Y:S01]  /*63d0*/  SHF.R.U64 R9, R43.reuse, 0x5, RZ ;  /* 0x000000052b097819 */ /* 0x044fe200000012ff */
[----:B------:R2:W-:Y:S01]  /*63e0*/  LDGSTS.E [R45+0x8], desc[UR18][R6.64], P3 ;  /* 0x00008000062d7fae */ /* 0x0005e20009921852 */
[----:B------:R-:W-:Y:S01]  /*63f0*/  SHF.R.U64 R8, R43, 0x6, RZ ;  /* 0x000000062b087819 */ /* 0x000fe200000012ff */
[----:B-1----:R-:W-:Y:S01]  /*6400*/  IMAD R4, R2, 0x1b, RZ ;  /* 0x0000001b02047824 */ /* 0x002fe200078e02ff */
[----:B------:R-:W-:Y:S01]  /*6410*/  LOP3.LUT P3, RZ, R9, 0x1, RZ, 0xc0, !PT ;  /* 0x0000000109ff7812 */ /* 0x000fe2000786c0ff */
[----:B------:R-:W-:Y:S01]  /*6420*/  STL [R1+0x264], R154 ;  /* 0x0002649a01007387 */ /* 0x000fe20000100800 */
[----:B------:R-:W-:-:S02]  /*6430*/  SHF.R.U64 R9, R43, 0x4, RZ ;  /* 0x000000042b097819 */ /* 0x000fc400000012ff */
[-C--:B------:R-:W-:Y:S01]  /*6440*/  LEA.HI.X.SX32 R11, R4, R31.reuse, 0x2, P5 ;  /* 0x0000001f040b7211 */ /* 0x080fe200028f16ff */
[----:B------:R1:W-:Y:S01]  /*6450*/  STL [R1+0x1e8], R14 ;  /* 0x0001e80e01007387 */ /* 0x0003e20000100800 */
[----:B---3--:R-:W-:Y:S01]  /*6460*/  IADD3 R12, P6, R87, R30, RZ ;  /* 0x0000001e570c7210 */ /* 0x008fe20007fde0ff */
[----:B------:R-:W-:Y:S01]  /*6470*/  IMAD R87, R2, 0xe8, RZ ;  /* 0x000000e802577824 */ /* 0x000fe200078e02ff */
[----:B------:R-:W-:Y:S01]  /*6480*/  LOP3.LUT P5, RZ, R8, 0x1, RZ, 0xc0, !PT ;  /* 0x0000000108ff7812 */ /* 0x000fe200078ac0ff */
[----:B------:R3:W-:Y:S01]  /*6490*/  LDGSTS.E [R45+0xc], desc[UR18][R10.64], P0 ;  /* 0x0000c0000a2d7fae */ /* 0x0007e20008121852 */
[----:B------:R-:W-:Y:S01]  /*64a0*/  LEA.HI.X.SX32 R13, R0, R31, 0x2, P6 ;  /* 0x0000001f000d7211 */ /* 0x000fe200030f16ff */
[C---:B------:R-:W-:Y:S01]  /*64b0*/  IMAD R0, R2.reuse, 0x39, RZ ;  /* 0x0000003902007824 */ /* 0x040fe200078e02ff */
[----:B------:R-:W-:Y:S01]  /*64c0*/  LOP3.LUT P0, RZ, R9, 0x1, RZ, 0xc0, !PT ;  /* 0x0000000109ff7812 */ /* 0x000fe2000780c0ff */
[----:B--2---:R-:W-:Y:S01]  /*64d0*/  IMAD R7, R2, 0xec, RZ ;  /* 0x000000ec02077824 */ /* 0x004fe200078e02ff */
[----:B------:R2:W-:Y:S01]  /*64e0*/  STL [R1+0xec], R4 ;  /* 0x0000ec0401007387 */ /* 0x0005e20000100800 */
[----:B-1----:R-:W-:-:S03]  /*64f0*/  LOP3.LUT R14, R153, 0x70, RZ, 0x3c, !PT ;  /* 0x00000070990e7812 */ /* 0x002fc600078e3cff */
[----:B------:R1:W-:Y:S01]  /*6500*/  LDGSTS.E [R45+0x4000], desc[UR18][R12.64], P4 ;  /* 0x040000000c2d7fae */ /* 0x0003e2000a121852 */
[-C--:B------:R-:W-:Y:S01]  /*6510*/  IADD3 R8, P4, R15, R30.reuse, RZ ;  /* 0x0000001e0f087210 */ /* 0x080fe20007f9e0ff */
[----:B------:R-:W-:Y:S01]  /*6520*/  IMAD R15, R2, 0x7c, RZ ;  /* 0x0000007c020f7824 */ /* 0x000fe200078e02ff */
[-C--:B------:R-:W-:Y:S01]  /*6530*/  IADD3 R6, P6, R7, R30.reuse, RZ ;  /* 0x0000001e07067210 */ /* 0x080fe20007fde0ff */
[----:B------:R4:W-:Y:S01]  /*6540*/  STL [R1+0x90], R0 ;  /* 0x0000900001007387 */ /* 0x0009e20000100800 */
[----:B------:R-:W-:Y:S01]  /*6550*/  LEA.HI.X.SX32 R9, R0, R31, 0x2, P4 ;  /* 0x0000001f00097211 */ /* 0x000fe200020f16ff */
[----:B--2---:R-:W-:Y:S01]  /*6560*/  IMAD R4, R2, 0x3a, RZ ;  /* 0x0000003a02047824 */ /* 0x004fe200078e02ff */
[----:B---3--:R-:W-:-:S03]  /*6570*/  IADD3 R10, P4, R87, R30, RZ ;  /* 0x0000001e570a7210 */ /* 0x008fc60007f9e0ff */
[----:B------:R2:W-:Y:S01]  /*6580*/  LDGSTS.E [R45+0x4004], desc[UR18][R8.64], P5 ;  /* 0x04004000082d7fae */ /* 0x0005e2000a921852 */
[-C--:B------:R-:W-:Y:S02]  /*6590*/  LEA.HI.X.SX32 R11, R4, R31.reuse, 0x2, P4 ;  /* 0x0000001f040b7211 */ /* 0x080fe400020f16ff */
[--C-:B-1----:R-:W-:Y:S01]  /*65a0*/  SHF.R.U32.HI R13, RZ, 0x3, R41.reuse ;  /* 0x00000003ff0d7819 */ /* 0x102fe20000011629 */
[----:B----4-:R-:W-:Y:S01]  /*65b0*/  IMAD R0, R2, 0x3b, RZ ;  /* 0x0000003b02007824 */ /* 0x010fe200078e02ff */
[----:B------:R1:W-:Y:S01]  /*65c0*/  STL [R1+0x8c], R4 ;  /* 0x00008c0401007387 */ /* 0x0003e20000100800 */
[----:B------:R-:W-:Y:S02]  /*65d0*/  SHF.R.U32.HI R12, RZ, 0x2, R41 ;  /* 0x00000002ff0c7819 */ /* 0x000fe40000011629 */
[----:B------:R-:W-:Y:S01]  /*65e0*/  LOP3.LUT P4, RZ, R13, 0x1, RZ, 0xc0, !PT ;  /* 0x000000010dff7812 */ /* 0x000fe2000788c0ff */
[----:B------:R3:W-:Y:S01]  /*65f0*/  LDGSTS.E [R45+0x4008], desc[UR18][R10.64], P3 ;  /* 0x040080000a2d7fae */ /* 0x0007e20009921852 */
[----:B------:R-:W-:Y:S01]  /*6600*/  LEA.HI.X.SX32 R7, R0, R31, 0x2, P6 ;  /* 0x0000001f00077211 */ /* 0x000fe200030f16ff */
[----:B------:R-:W-:Y:S01]  /*6610*/  IMAD R13, R2, 0x70, RZ ;  /* 0x00000070020d7824 */ /* 0x000fe200078e02ff */
[----:B------:R-:W-:Y:S01]  /*6620*/  LOP3.LUT P6, RZ, R12, 0x1, RZ, 0xc0, !PT ;  /* 0x000000010cff7812 */ /* 0x000fe200078cc0ff */
[----:B------:R4:W-:Y:S01]  /*6630*/  STL [R1+0x88], R0 ;  /* 0x0000880001007387 */ /* 0x0009e20000100800 */
[----:B--2---:R-:W-:-:S02]  /*6640*/  IMAD R9, R2, 0x74, RZ ;  /* 0x0000007402097824 */ /* 0x004fc400078e02ff */
[----:B-1----:R-:W-:Y:S01]  /*6650*/  IMAD R4, R2, 0x1d, RZ ;  /* 0x0000001d02047824 */ /* 0x002fe200078e02ff */
[----:B------:R1:W-:Y:S01]  /*6660*/  LDGSTS.E [R45+0x400c], desc[UR18][R6.64], P0 ;  /* 0x0400c000062d7fae */ /* 0x0003e20008121852 */
[----:B------:R-:W-:-:S03]  /*6670*/  ISETP.GT.AND P0, PT, R204, 0x3f, PT ;  /* 0x0000003fcc00780c */ /* 0x000fc60003f04270 */
[----:B------:R-:W-:Y:S01]  /*6680*/  STL [R1+0x288], R204 ;  /* 0x000288cc01007387 */ /* 0x000fe20000100800 */
[----:B------:R-:W-:Y:S02]  /*6690*/  SEL R8, RZ, 0x4, !P0 ;  /* 0x00000004ff087807 */ /* 0x000fe40004000000 */
[----:B----4-:R-:W-:Y:S01]  /*66a0*/  LOP3.LUT R0, R16, 0x3f, RZ, 0xc0, !PT ;  /* 0x0000003f10007812 */ /* 0x010fe200078ec0ff */
[----:B------:R2:W-:Y:S01]  /*66b0*/  STL [R1+0xe8], R4 ;  /* 0x0000e80401007387 */ /* 0x0005e20000100800 */
[-C--:B---3--:R-:W-:Y:S01]  /*66c0*/  IADD3 R10, P0, R13, R30.reuse, RZ ;  /* 0x0000001e0d0a7210 */ /* 0x088fe20007f1e0ff */
[----:B------:R-:W-:Y:S01]  /*66d0*/  IMAD R16, R2, 0x1e, RZ ;  /* 0x0000001e02107824 */ /* 0x000fe200078e02ff */
[----:B------:R-:W-:Y:S01]  /*66e0*/  ISETP.GE.AND P3, PT, R0, UR4, PT ;  /* 0x0000000400007c0c */ /* 0x000fe2000bf66270 */
[----:B------:R3:W-:Y:S01]  /*66f0*/  STL [R1+0x258], R14 ;  /* 0x0002580e01007387 */ /* 0x0007e20000100800 */
[----:B-1----:R-:W-:Y:S01]  /*6700*/  SHF.R.U32.HI R6, RZ, 0x1, R41 ;  /* 0x00000001ff067819 */ /* 0x002fe20000011629 */
[----:B------:R-:W-:Y:S01]  /*6710*/  VIADD R41, R14, UR7 ;  /* 0x000000070e297c36 */ /* 0x000fe20008000000 */
[----:B------:R-:W-:Y:S01]  /*6720*/  SEL R8, R8, RZ, !P3 ;  /* 0x000000ff08087207 */ /* 0x000fe20005800000 */
[----:B------:R-:W-:Y:S01]  /*6730*/  STL [R1+0xe4], R16 ;  /* 0x0000e41001007387 */ /* 0x000fe20000100800 */
[----:B------:R-:W-:Y:S01]  /*6740*/  IADD3 R12, P3, R9, R30, RZ ;  /* 0x0000001e090c7210 */ /* 0x000fe20007f7e0ff */
[----:B------:R-:W-:Y:S01]  /*6750*/  IMAD R9, R2, 0x78, RZ ;  /* 0x0000007802097824 */ /* 0x000fe200078e02ff */
[-C--:B------:R-:W-:Y:S01]  /*6760*/  LEA.HI.X.SX32 R11, R152, R31.reuse, 0x2, P0 ;  /* 0x0000001f980b7211 */ /* 0x080fe200000f16ff */
[----:B------:R-:W-:Y:S01]  /*6770*/  ULDC.64 UR4, c[0x0][0x218] ;  /* 0x0000860000047ab9 */ /* 0x000fe20000000a00 */
[----:B------:R-:W-:Y:S01]  /*6780*/  LEA.HI.X.SX32 R13, R4, R31, 0x2, P3 ;  /* 0x0000001f040d7211 */ /* 0x000fe200018f16ff */
[----:B--2---:R-:W-:Y:S01]  /*6790*/  IMAD R4, R2, 0x1f, RZ ;  /* 0x0000001f02047824 */ /* 0x004fe200078e02ff */
[----:B------:R-:W-:Y:S01]  /*67a0*/  LOP3.LUT P5, RZ, R6, 0x1, RZ, 0xc0, !PT ;  /* 0x0000000106ff7812 */ /* 0x000fe200078ac0ff */
[----:B------:R1:W-:Y:S01]  /*67b0*/  LDGSTS.E [R41], desc[UR18][R10.64], P4 ;  /* 0x000000000a297fae */ /* 0x0003e2000a121852 */
[----:B------:R-:W-:-:S02]  /*67c0*/  SHF.R.U64 R7, R43, 0x3, RZ ;  /* 0x000000032b077819 */ /* 0x000fc400000012ff */
[----:B------:R-:W-:Y:S01]  /*67d0*/  ISETP.NE.U32.AND P0, PT, R8, RZ, PT ;  /* 0x000000ff0800720c */ /* 0x000fe20003f05070 */
[----:B------:R2:W-:Y:S01]  /*67e0*/  LDGSTS.E [R41+0x4], desc[UR18][R12.64], P6 ;  /* 0x000040000c297fae */ /* 0x0005e2000b121852 */
[-C--:B------:R-:W-:Y:S02]  /*67f0*/  IADD3 R6, P6, R15, R30.reuse, RZ ;  /* 0x0000001e0f067210 */ /* 0x080fe40007fde0ff */
[----:B------:R-:W-:Y:S01]  /*6800*/  LOP3.LUT P4, RZ, R7, 0x1, RZ, 0xc0, !PT ;  /* 0x0000000107ff7812 */ /* 0x000fe2000788c0ff */
[----:B------:R4:W-:Y:S01]  /*6810*/  STL [R1+0xe0], R4 ;  /* 0x0000e00401007387 */ /* 0x0009e20000100800 */
[----:B------:R-:W-:Y:S02]  /*6820*/  LEA.HI.X.SX32 R7, R4, R31, 0x2, P6 ;  /* 0x0000001f04077211 */ /* 0x000fe400030f16ff */
[----:B------:R-:W-:Y:S01]  /*6830*/  IADD3 R8, P3, R9, R30, RZ ;  /* 0x0000001e09087210 */ /* 0x000fe20007f7e0ff */
[----:B-1----:R-:W-:Y:S01]  /*6840*/  IMAD R10, R0, R3, RZ ;  /* 0x00000003000a7224 */ /* 0x002fe200078e02ff */
[----:B------:R-:W-:Y:S01]  /*6850*/  STL [R1+0x2b0], R3 ;  /* 0x0002b00301007387 */ /* 0x000fe20000100800 */
[----:B------:R-:W-:Y:S01]  /*6860*/  IMAD R0, R2, 0x3e, RZ ;  /* 0x0000003e02007824 */ /* 0x000fe200078e02ff */
[----:B------:R-:W-:Y:S01]  /*6870*/  LEA.HI.X.SX32 R9, R16, R31, 0x2, P3 ;  /* 0x0000001f10097211 */ /* 0x000fe200018f16ff */
[C---:B------:R-:W-:Y:S01]  /*6880*/  IMAD R11, R2.reuse, 0xf0, RZ ;  /* 0x000000f0020b7824 */ /* 0x040fe200078e02ff */
[C---:B---3--:R-:W-:Y:S01]  /*6890*/  SHF.R.U64 R14, R43.reuse, 0x2, RZ ;  /* 0x000000022b0e7819 */ /* 0x048fe200000012ff */
[----:B----4-:R-:W-:Y:S01]  /*68a0*/  IMAD R4, R2, 0x3d, RZ ;  /* 0x0000003d02047824 */ /* 0x010fe200078e02ff */
[----:B------:R-:W-:Y:S01]  /*68b0*/  SHF.R.U64 R43, R43, 0x1, RZ ;  /* 0x000000012b2b7819 */ /* 0x000fe200000012ff */
[----:B------:R1:W-:Y:S01]  /*68c0*/  LDGSTS.E [R41+0x8], desc[UR18][R8.64], P5 ;  /* 0x0000800008297fae */ /* 0x0003e2000a921852 */
[----:B------:R-:W-:Y:S01]  /*68d0*/  LEA R45, P5, R10, UR4, 0x2 ;  /* 0x000000040a2d7c11 */ /* 0x000fe2000f8a10ff */
[----:B------:R-:W-:Y:S01]  /*68e0*/  ULDC UR4, c[0x0][0x240] ;  /* 0x0000900000047ab9 */ /* 0x000fe20000000800 */
[----:B--2---:R-:W-:Y:S01]  /*68f0*/  IMAD R13, R2, 0xf4, RZ ;  /* 0x000000f4020d7824 */ /* 0x004fe200078e02ff */
[----:B------:R-:W-:Y:S01]  /*6900*/  STL [R1+0x84], R4 ;  /* 0x0000840401007387 */ /* 0x000fe20000100800 */
[----:B------:R-:W-:Y:S01]  /*6910*/  IMAD R96, R28, UR4, RZ ;  /* 0x000000041c607c24 */ /* 0x000fe2000f8e02ff */
[----:B------:R-:W-:Y:S01]  /*6920*/  LOP3.LUT P3, RZ, R14, 0x1, RZ, 0xc0, !PT ;  /* 0x000000010eff7812 */ /* 0x000fe2000786c0ff */
[----:B------:R-:W-:Y:S01]  /*6930*/  IMAD R98, R29, UR4, RZ ;  /* 0x000000041d627c24 */ /* 0x000fe2000f8e02ff */
[----:B------:R2:W-:Y:S01]  /*6940*/  STL [R1+0x80], R0 ;  /* 0x0000800001007387 */ /* 0x0005e20000100800 */
[----:B------:R-:W-:-:S02]  /*6950*/  IMAD R90, R26, UR4, RZ ;  /* 0x000000041a5a7c24 */ /* 0x000fc4000f8e02ff */
[----:B------:R-:W-:Y:S01]  /*6960*/  IMAD R94, R27, UR4, RZ ;  /* 0x000000041b5e7c24 */ /* 0x000fe2000f8e02ff */
[----:B------:R-:W3:Y:S01]  /*6970*/  LDL R252, [R1+0x44] ;  /* 0x0000440001fc7983 */ /* 0x000ee20000100800 */
[----:B-1----:R-:W-:Y:S02]  /*6980*/  IMAD R9, R2, 0xf8, RZ ;  /* 0x000000f802097824 */ /* 0x002fe400078e02ff */
[----:B------:R-:W-:Y:S01]  /*6990*/  IMAD R88, R24, UR4, RZ ;  /* 0x0000000418587c24 */ /* 0x000fe2000f8e02ff */
[----:B------:R1:W-:Y:S01]  /*69a0*/  LDGSTS.E [R41+0xc], desc[UR18][R6.64], !P1 ;  /* 0x0000c00006297fae */ /* 0x0003e2000c921852 */
[----:B------:R-:W-:Y:S01]  /*69b0*/  LOP3.LUT P1, RZ, R43, 0x1, RZ, 0xc0, !PT ;  /* 0x000000012bff7812 */ /* 0x000fe2000782c0ff */
[----:B------:R-:W-:Y:S01]  /*69c0*/  IMAD R8, R17, UR4, RZ ;  /* 0x0000000411087c24 */ /* 0x000fe2000f8e02ff */
[----:B------:R-:W-:Y:S01]  /*69d0*/  LEA.HI.X.SX32 R43, R10, UR5, 0x2, P5 ;  /* 0x000000050a2b7c11 */ /* 0x000fe2000a8f16ff */
[----:B------:R-:W-:Y:S01]  /*69e0*/  IMAD R92, R25, UR4, RZ ;  /* 0x00000004195c7c24 */ /* 0x000fe2000f8e02ff */
[----:B------:R-:W-:Y:S01]  /*69f0*/  IADD3 R28, P5, R11, R30, RZ ;  /* 0x0000001e0b1c7210 */ /* 0x000fe20007fbe0ff */
[----:B------:R-:W-:-:S02]  /*6a00*/  IMAD R18, R18, UR4, RZ ;  /* 0x0000000412127c24 */ /* 0x000fc4000f8e02ff */
[----:B------:R-:W-:Y:S01]  /*6a10*/  IMAD R14, R22, UR4, RZ ;  /* 0x00000004160e7c24 */ /* 0x000fe2000f8e02ff */
[----:B------:R-:W-:Y:S01]  /*6a20*/  LEA.HI.X.SX32 R29, R5, R31, 0x2, P5 ;  /* 0x0000001f051d7211 */ /* 0x000fe200028f16ff */
[----:B------:R-:W-:Y:S01]  /*6a30*/  IMAD R12, R21, UR4, RZ ;  /* 0x00000004150c7c24 */ /* 0x000fe2000f8e02ff */
[-C--:B------:R-:W-:Y:S01]  /*6a40*/  IADD3 R26, P5, R13, R30.reuse, RZ ;  /* 0x0000001e0d1a7210 */ /* 0x080fe20007fbe0ff */
[----:B-1----:R-:W-:Y:S01]  /*6a50*/  IMAD R6, R19, UR4, RZ ;  /* 0x0000000413067c24 */ /* 0x002fe2000f8e02ff */
[----:B------:R-:W-:Y:S01]  /*6a60*/  LEA R152, P6, R18, R45, 0x2 ;  /* 0x0000002d12987211 */ /* 0x000fe200078c10ff */
[----:B------:R-:W-:Y:S01]  /*6a70*/  IMAD R86, R23, UR4, RZ ;  /* 0x0000000417567c24 */ /* 0x000fe2000f8e02ff */
[-C--:B------:R-:W-:Y:S01]  /*6a80*/  LEA.HI.X.SX32 R27, R4, R31.reuse, 0x2, P5 ;  /* 0x0000001f041b7211 */ /* 0x080fe200028f16ff */
[----:B------:R-:W-:Y:S01]  /*6a90*/  IMAD R10, R20, UR4, RZ ;  /* 0x00000004140a7c24 */ /* 0x000fe2000f8e02ff */
[----:B------:R-:W-:Y:S01]  /*6aa0*/  IADD3 R24, P5, R9, R30, RZ ;  /* 0x0000001e09187210 */ /* 0x000fe20007fbe0ff */
[----:B------:R-:W-:Y:S01]  /*6ab0*/  IMAD R100, R61, UR4, RZ ;  /* 0x000000043d647c24 */ /* 0x000fe2000f8e02ff */
[----:B------:R-:W-:Y:S01]  /*6ac0*/  LDGSTS.E [R41+0x4000], desc[UR18][R28.64], P4 ;  /* 0x040000001c297fae */ /* 0x000fe2000a121852 */
[----:B------:R-:W-:Y:S01]  /*6ad0*/  IMAD R62, R62, UR4, RZ ;  /* 0x000000043e3e7c24 */ /* 0x000fe2000f8e02ff */
[----:B------:R-:W-:Y:S01]  /*6ae0*/  LEA.HI.X.SX32 R25, R0, R31, 0x2, P5 ;  /* 0x0000001f00197211 */ /* 0x000fe200028f16ff */
[----:B------:R-:W-:Y:S01]  /*6af0*/  IMAD R64, R64, UR4, RZ ;  /* 0x0000000440407c24 */ /* 0x000fe2000f8e02ff */
[----:B------:R-:W-:Y:S01]  /*6b00*/  LEA R154, P5, R8, R45, 0x2 ;  /* 0x0000002d089a7211 */ /* 0x000fe200078a10ff */
[----:B------:R-:W-:Y:S01]  /*6b10*/  IMAD R102, R65, UR4, RZ ;  /* 0x0000000441667c24 */ /* 0x000fe2000f8e02ff */
[-C--:B------:R-:W-:Y:S01]  /*6b20*/  LEA.HI.X.SX32 R153, R18, R43.reuse, 0x2, P6 ;  /* 0x0000002b12997211 */ /* 0x080fe200030f16ff */
[----:B------:R-:W-:Y:S01]  /*6b30*/  IMAD R104, R67, UR4, RZ ;  /* 0x0000000443687c24 */ /* 0x000fe2000f8e02ff */
[----:B------:R-:W-:Y:S01]  /*6b40*/  LEA.HI.X.SX32 R155, R8, R43, 0x2, P5 ;  /* 0x0000002b089b7211 */ /* 0x000fe200028f16ff */
[----:B------:R-:W-:Y:S01]  /*6b50*/  IMAD R68, R68, UR4, RZ ;  /* 0x0000000444447c24 */ /* 0x000fe2000f8e02ff */
[----:B------:R-:W-:Y:S01]  /*6b60*/  LEA R22, P5, R6, R45, 0x2 ;  /* 0x0000002d06167211 */ /* 0x000fe200078a10ff */
[----:B------:R-:W-:Y:S01]  /*6b70*/  IMAD R106, R69, UR4, RZ ;  /* 0x00000004456a7c24 */ /* 0x000fe2000f8e02ff */
[----:B------:R-:W-:Y:S01]  /*6b80*/  LDGSTS.E [R41+0x4004], desc[UR18][R26.64], P3 ;  /* 0x040040001a297fae */ /* 0x000fe20009921852 */
[----:B------:R-:W-:Y:S01]  /*6b90*/  IMAD R70, R70, UR4, RZ ;  /* 0x0000000446467c24 */ /* 0x000fe2000f8e02ff */
[----:B------:R-:W-:Y:S01]  /*6ba0*/  LEA.HI.X.SX32 R23, R6, R43, 0x2, P5 ;  /* 0x0000002b06177211 */ /* 0x000fe200028f16ff */
[----:B------:R-:W-:Y:S01]  /*6bb0*/  IMAD R110, R71, UR4, RZ ;  /* 0x00000004476e7c24 */ /* 0x000fe2000f8e02ff */
[-C--:B------:R-:W-:Y:S01]  /*6bc0*/  LEA R18, P5, R12, R45.reuse, 0x2 ;  /* 0x0000002d0c127211 */ /* 0x080fe200078a10ff */
[----:B------:R-:W-:Y:S01]  /*6bd0*/  IMAD R108, R73, UR4, RZ ;  /* 0x00000004496c7c24 */ /* 0x000fe2000f8e02ff */
[----:B------:R-:W-:Y:S01]  /*6be0*/  LEA R20, P6, R10, R45, 0x2 ;  /* 0x0000002d0a147211 */ /* 0x000fe200078c10ff */
        /* <DEDUP_REMOVED lines=9> */
[-C--:B------:R-:W-:Y:S01]  /*6c80*/  LEA R16, P6, R14, R45.reuse, 0x2 ;  /* 0x0000002d0e107211 */ /* 0x080fe200078c10ff */
        /* <DEDUP_REMOVED lines=42> */
[----:B------:R-:W-:Y:S01]  /*6f30*/  STL.64 [R1+0x2b8], R152 ;  /* 0x0002b89801007387 */ /* 0x000fe20000100a00 */
[----:B------:R-:W-:-:S02]  /*6f40*/  LEA.HI.X.SX32 R159, R102, R43, 0x2, P6 ;  /* 0x0000002b669f7211 */ /* 0x000fc400030f16ff */
[----:B------:R-:W-:Y:S01]  /*6f50*/  LEA.HI.X.SX32 R165, R104, R43, 0x2, P5 ;  /* 0x0000002b68a57211 */ /* 0x000fe200028f16ff */
[----:B------:R-:W-:Y:S01]  /*6f60*/  IMAD R38, R38, UR4, RZ ;  /* 0x0000000426267c24 */ /* 0x000fe2000f8e02ff */
[-C--:B------:R-:W-:Y:S01]  /*6f70*/  LEA R162, P6, R68, R45.reuse, 0x2 ;  /* 0x0000002d44a27211 */ /* 0x080fe200078c10ff */
[----:B--2---:R-:W-:Y:S01]  /*6f80*/  IMAD R0, R2, 0x3f, RZ ;  /* 0x0000003f02007824 */ /* 0x004fe200078e02ff */
[----:B------:R-:W-:Y:S01]  /*6f90*/  LEA R168, P5, R106, R45, 0x2 ;  /* 0x0000002d6aa87211 */ /* 0x000fe200078a10ff */
[----:B------:R-:W-:Y:S01]  /*6fa0*/  IMAD R36, R36, UR4, RZ ;  /* 0x0000000424247c24 */ /* 0x000fe2000f8e02ff */
[-C--:B------:R-:W-:Y:S01]  /*6fb0*/  LEA.HI.X.SX32 R163, R68, R43.reuse, 0x2, P6 ;  /* 0x0000002b44a37211 */ /* 0x080fe200030f16ff */
[----:B------:R-:W-:Y:S01]  /*6fc0*/  IMAD R34, R34, UR4, RZ ;  /* 0x0000000422227c24 */ /* 0x000fe2000f8e02ff */
[----:B------:R-:W-:Y:S01]  /*6fd0*/  LEA.HI.X.SX32 R169, R106, R43, 0x2, P5 ;  /* 0x0000002b6aa97211 */ /* 0x000fe200028f16ff */
[----:B------:R1:W-:Y:S01]  /*6fe0*/  LDGSTS.E [R41+0x4008], desc[UR18][R24.64], P1 ;  /* 0x0400800018297fae */ /* 0x0003e20008921852 */
[----:B------:R-:W-:-:S02]  /*6ff0*/  LEA R166, P6, R70, R45, 0x2 ;  /* 0x0000002d46a67211 */ /* 0x000fc400078c10ff */
[----:B------:R-:W-:Y:S02]  /*7000*/  LEA R172, P5, R110, R45, 0x2 ;  /* 0x0000002d6eac7211 */ /* 0x000fe400078a10ff */
[-C--:B------:R-:W-:Y:S02]  /*7010*/  LEA.HI.X.SX32 R167, R70, R43.reuse, 0x2, P6 ;  /* 0x0000002b46a77211 */ /* 0x080fe400030f16ff */
[----:B------:R-:W-:Y:S02]  /*7020*/  LEA.HI.X.SX32 R173, R110, R43, 0x2, P5 ;  /* 0x0000002b6ead7211 */ /* 0x000fe400028f16ff */
[-C--:B------:R-:W-:Y:S02]  /*7030*/  LEA R170, P6, R108, R45.reuse, 0x2 ;  /* 0x0000002d6caa7211 */ /* 0x080fe400078c10ff */
[----:B------:R-:W-:Y:S02]  /*7040*/  LEA R176, P5, R72, R45, 0x2 ;  /* 0x0000002d48b07211 */ /* 0x000fe400078a10ff */
[----:B------:R-:W-:-:S02]  /*7050*/  LEA.HI.X.SX32 R171, R108, R43, 0x2, P6 ;  /* 0x0000002b6cab7211 */ /* 0x000fc400030f16ff */
[----:B------:R-:W-:Y:S02]  /*7060*/  LEA.HI.X.SX32 R177, R72, R43, 0x2, P5 ;  /* 0x0000002b48b17211 */ /* 0x000fe400028f16ff */
[-C--:B------:R-:W-:Y:S02]  /*7070*/  LEA R174, P6, R78, R45.reuse, 0x2 ;  /* 0x0000002d4eae7211 */ /* 0x080fe400078c10ff */
[----:B------:R-:W-:Y:S02]  /*7080*/  LEA R180, P5, R114, R45, 0x2 ;  /* 0x0000002d72b47211 */ /* 0x000fe400078a10ff */
[-C--:B------:R-:W-:Y:S02]  /*7090*/  LEA.HI.X.SX32 R175, R78, R43.reuse, 0x2, P6 ;  /* 0x0000002b4eaf7211 */ /* 0x080fe400030f16ff */
[----:B------:R-:W-:Y:S02]  /*70a0*/  LEA.HI.X.SX32 R181, R114, R43, 0x2, P5 ;  /* 0x0000002b72b57211 */ /* 0x000fe400028f16ff */
        /* <DEDUP_REMOVED lines=21> */
[----:B------:R-:W-:Y:S01]  /*7200*/  LEA R206, P5, R60, R45, 0x2 ;  /* 0x0000002d3cce7211 */ /* 0x000fe200078a10ff */
[----:B------:R-:W-:Y:S01]  /*7210*/  IMAD R86, R59, UR4, RZ ;  /* 0x000000043b567c24 */ /* 0x000fe2000f8e02ff */
[-C--:B------:R-:W-:Y:S02]  /*7220*/  LEA.HI.X.SX32 R199, R74, R43.reuse, 0x2, P6 ;  /* 0x0000002b4ac77211 */ /* 0x080fe400030f16ff */
[----:B------:R-:W-:Y:S02]  /*7230*/  LEA.HI.X.SX32 R207, R60, R43, 0x2, P5 ;  /* 0x0000002b3ccf7211 */ /* 0x000fe400028f16ff */
[----:B------:R-:W-:-:S02]  /*7240*/  LEA R202, P6, R124, R45, 0x2 ;  /* 0x0000002d7cca7211 */ /* 0x000fc400078c10ff */
[----:B------:R-:W-:Y:S01]  /*7250*/  LEA R210, P5, R58, R45, 0x2 ;  /* 0x0000002d3ad27211 */ /* 0x000fe200078a10ff */
[----:B------:R-:W-:Y:S01]  /*7260*/  IMAD R62, R57, UR4, RZ ;  /* 0x00000004393e7c24 */ /* 0x000fe2000f8e02ff */
[-C--:B------:R-:W-:Y:S02]  /*7270*/  LEA.HI.X.SX32 R203, R124, R43.reuse, 0x2, P6 ;  /* 0x0000002b7ccb7211 */ /* 0x080fe400030f16ff */
[----:B------:R-:W-:Y:S02]  /*7280*/  LEA.HI.X.SX32 R211, R58, R43, 0x2, P5 ;  /* 0x0000002b3ad37211 */ /* 0x000fe400028f16ff */
[-C--:B------:R-:W-:Y:S02]  /*7290*/  LEA R208, P6, R86, R45.reuse, 0x2 ;  /* 0x0000002d56d07211 */ /* 0x080fe400078c10ff */
[----:B------:R-:W-:Y:S01]  /*72a0*/  LEA R214, P5, R56, R45, 0x2 ;  /* 0x0000002d38d67211 */ /* 0x000fe200078a10ff */
[----:B------:R-:W-:Y:S01]  /*72b0*/  IMAD R64, R55, UR4, RZ ;  /* 0x0000000437407c24 */ /* 0x000fe2000f8e02ff */
        /* <DEDUP_REMOVED lines=34> */
[----:B------:R-:W-:Y:S01]  /*74e0*/  STL.64 [R1+0x2a8], R22 ;  /* 0x0002a81601007387 */ /* 0x000fe20000100a00 */
[-C--:B------:R-:W-:Y:S01]  /*74f0*/  LEA.HI.X.SX32 R239, R44, R43.reuse, 0x2, P6 ;  /* 0x0000002b2cef7211 */ /* 0x080fe200030f16ff */
[----:B------:R-:W-:Y:S01]  /*7500*/  IMAD R48, R35, UR4, RZ ;  /* 0x0000000423307c24 */ /* 0x000fe2000f8e02ff */
[----:B------:R-:W-:Y:S01]  /*7510*/  LEA.HI.X.SX32 R237, R56, R43, 0x2, P5 ;  /* 0x0000002b38ed7211 */ /* 0x000fe200028f16ff */
[----:B------:R-:W-:Y:S01]  /*7520*/  STL.64 [R1+0x290], R20 ;  /* 0x0002901401007387 */ /* 0x000fe20000100a00 */
[----:B------:R-:W-:-:S03]  /*7530*/  LEA R242, P6, R40, R45, 0x2 ;  /* 0x0000002d28f27211 */ /* 0x000fc600078c10ff */
[----:B------:R2:W-:Y:S01]  /*7540*/  STL.64 [R1+0x298], R250 ;  /* 0x000298fa01007387 */ /* 0x0005e20000100a00 */
[----:B------:R-:W-:Y:S01]  /*7550*/  LEA.HI.X.SX32 R243, R40, R43, 0x2, P6 ;  /* 0x0000002b28f37211 */ /* 0x000fe200030f16ff */
[----:B------:R-:W-:Y:S01]  /*7560*/  IMAD R40, R33, UR4, RZ ;  /* 0x0000000421287c24 */ /* 0x000fe2000f8e02ff */
[----:B--2---:R-:W-:-:S04]  /*7570*/  LEA R250, P5, R52, R45, 0x2 ;  /* 0x0000002d34fa7211 */ /* 0x004fc800078a10ff */
[----:B------:R-:W-:Y:S02]  /*7580*/  LEA.HI.X.SX32 R251, R52, R43, 0x2, P5 ;  /* 0x0000002b34fb7211 */ /* 0x000fe400028f16ff */
[----:B------:R-:W-:Y:S01]  /*7590*/  LEA R152, P5, R48, R45, 0x2 ;  /* 0x0000002d30987211 */ /* 0x000fe200078a10ff */
[----:B------:R-:W-:-:S03]  /*75a0*/  IMAD R33, R2, 0xfc, RZ ;  /* 0x000000fc02217824 */ /* 0x000fc600078e02ff */
[----:B------:R-:W-:Y:S02]  /*75b0*/  LEA.HI.X.SX32 R153, R48, R43, 0x2, P5 ;  /* 0x0000002b30997211 */ /* 0x000fe400028f16ff */
[-C--:B------:R-:W-:Y:S02]  /*75c0*/  LEA R20, P5, R40, R45.reuse, 0x2 ;  /* 0x0000002d28147211 */ /* 0x080fe400078a10ff */
[----:B------:R-:W-:Y:S02]  /*75d0*/  LEA R244, P6, R38, R45, 0x2 ;  /* 0x0000002d26f47211 */ /* 0x000fe400078c10ff */
[-C--:B------:R-:W-:Y:S02]  /*75e0*/  LEA.HI.X.SX32 R21, R40, R43.reuse, 0x2, P5 ;  /* 0x0000002b28157211 */ /* 0x080fe400028f16ff */
[----:B------:R-:W-:Y:S02]  /*75f0*/  IADD3 R30, P5, R33, R30, RZ ;  /* 0x0000001e211e7210 */ /* 0x000fe40007fbe0ff */
[----:B------:R-:W-:-:S02]  /*7600*/  LEA.HI.X.SX32 R245, R38, R43, 0x2, P6 ;  /* 0x0000002b26f57211 */ /* 0x000fc400030f16ff */
[----:B------:R-:W-:Y:S02]  /*7610*/  LEA.HI.X.SX32 R31, R0, R31, 0x2, P5 ;  /* 0x0000001f001f7211 */ /* 0x000fe400028f16ff */
[----:B------:R-:W-:Y:S01]  /*7620*/  LEA R204, P6, R36, R45, 0x2 ;  /* 0x0000002d24cc7211 */ /* 0x000fe200078c10ff */
[----:B------:R-:W-:Y:S02]  /*7630*/  IMAD R32, R32, UR4, RZ ;  /* 0x0000000420207c24 */ /* 0x000fe4000f8e02ff */
[----:B------:R-:W-:Y:S01]  /*7640*/  LDGSTS.E [R41+0x400c], desc[UR18][R30.64], !P2 ;  /* 0x0400c0001e297fae */ /* 0x000fe2000d121852 */
[----:B------:R-:W-:Y:S01]  /*7650*/  LEA.HI.X.SX32 R205, R36, R43, 0x2, P6 ;  /* 0x0000002b24cd7211 */ /* 0x000fe200030f16ff */
[----:B---3--:R-:W-:Y:S02]  /*7660*/  VIADD R33, R252, UR7 ;  /* 0x00000007fc217c36 */ /* 0x008fe40008000000 */
[----:B------:R-:W0:Y:S01]  /*7670*/  LDGDEPBAR ;  /* 0x00000000000079af */ /* 0x000e220000000000 */
[----:B------:R-:W-:-:S03]  /*7680*/  LEA R22, P6, R34, R45, 0x2 ;  /* 0x0000002d22167211 */ /* 0x000fc600078c10ff */
[----:B------:R-:W-:Y:S01]  /*7690*/  LDGSTS.E [R33+0x10000], desc[UR18][R154.64], P0 ;  /* 0x100000009a217fae */ /* 0x000fe20008121852 */
[----:B------:R-:W-:-:S03]  /*76a0*/  LEA.HI.X.SX32 R23, R34, R43, 0x2, P6 ;  /* 0x0000002b22177211 */ /* 0x000fc600030f16ff */
[----:B------:R-:W-:Y:S01]  /*76b0*/  LDGSTS.E [R33+0x10400], desc[UR18][R18.64], P0 ;  /* 0x1040000012217fae */ /* 0x000fe20008121852 */
[----:B------:R-:W-:-:S03]  /*76c0*/  LEA R4, P6, R32, R45, 0x2 ;  /* 0x0000002d20047211 */ /* 0x000fc600078c10ff */
[----:B------:R-:W-:Y:S04]  /*76d0*/  LDGSTS.E [R33+0x10800], desc[UR18][R248.64], P0 ;  /* 0x10800000f8217fae */ /* 0x000fe80008121852 */
[----:B------:R-:W-:Y:S04]  /*76e0*/  LDGSTS.E [R33+0x10c00], desc[UR18][R12.64], P0 ;  /* 0x10c000000c217fae */ /* 0x000fe80008121852 */
[----:B------:R-:W-:Y:S04]  /*76f0*/  LDGSTS.E [R33+0x11000], desc[UR18][R160.64], P0 ;  /* 0x11000000a0217fae */ /* 0x000fe80008121852 */
[----:B------:R-:W-:Y:S01]  /*7700*/  LDGSTS.E [R33+0x11400], desc[UR18][R168.64], P0 ;  /* 0x11400000a8217fae */ /* 0x000fe20008121852 */
[----:B------:R-:W-:-:S03]  /*7710*/  LEA.HI.X.SX32 R5, R32, R43, 0x2, P6 ;  /* 0x0000002b20057211 */ /* 0x000fc600030f16ff */
[----:B------:R-:W-:Y:S01]  /*7720*/  LDGSTS.E [R33+0x11800], desc[UR18][R176.64], P0 ;  /* 0x11800000b0217fae */ /* 0x000fe20008121852 */
[----:B------:R-:W-:-:S03]  /*7730*/  LOP3.LUT R3, R252, 0x20, RZ, 0x3c, !PT ;  /* 0x00000020fc037812 */ /* 0x000fc600078e3cff */
[----:B------:R-:W-:Y:S04]  /*7740*/  LDGSTS.E [R33+0x11c00], desc[UR18][R184.64], P0 ;  /* 0x11c00000b8217fae */ /* 0x000fe80008121852 */
[----:B------:R-:W-:Y:S04]  /*7750*/  STL.64 [R1+0x38], R250 ;  /* 0x000038fa01007387 */ /* 0x000fe80000100a00 */
[----:B------:R-:W-:Y:S04]  /*7760*/  LDGSTS.E [R33+0x12000], desc[UR18][R192.64], P0 ;  /* 0x12000000c0217fae */ /* 0x000fe80008121852 */
[----:B------:R-:W-:Y:S04]  /*7770*/  STL.64 [R1+0xf0], R204 ;  /* 0x0000f0cc01007387 */ /* 0x000fe80000100a00 */
[----:B------:R-:W-:Y:S04]  /*7780*/  LDGSTS.E [R33+0x12400], desc[UR18][R200.64], P0 ;  /* 0x12400000c8217fae */ /* 0x000fe80008121852 */
[----:B------:R2:W-:Y:S04]  /*7790*/  STL.64 [R1+0xf8], R152 ;  /* 0x0000f89801007387 */ /* 0x0005e80000100a00 */
[----:B------:R-:W-:Y:S04]  /*77a0*/  LDGSTS.E [R33+0x12800], desc[UR18][R210.64], P0 ;  /* 0x12800000d2217fae */ /* 0x000fe80008121852 */
[----:B------:R-:W-:Y:S04]  /*77b0*/  STL.64 [R1+0x100], R22 ;  /* 0x0001001601007387 */ /* 0x000fe80000100a00 */
[----:B------:R-:W-:Y:S04]  /*77c0*/  LDGSTS.E [R33+0x12c00], desc[UR18][R218.64], P0 ;  /* 0x12c00000da217fae */ /* 0x000fe80008121852 */
[----:B------:R3:W-:Y:S04]  /*77d0*/  STL [R1+0x50], R0 ;  /* 0x0000500001007387 */ /* 0x0007e80000100800 */
[----:B------:R-:W-:Y:S04]  /*77e0*/  LDGSTS.E [R33+0x13000], desc[UR18][R226.64], P0 ;  /* 0x13000000e2217fae */ /* 0x000fe80008121852 */
[----:B------:R-:W-:Y:S04]  /*77f0*/  STL.64 [R1+0x108], R20 ;  /* 0x0001081401007387 */ /* 0x000fe80000100a00 */
[----:B------:R-:W-:Y:S04]  /*7800*/  LDGSTS.E [R33+0x13400], desc[UR18][R234.64], P0 ;  /* 0x13400000ea217fae */ /* 0x000fe80008121852 */
[----:B------:R-:W-:Y:S04]  /*7810*/  STL.64 [R1+0x110], R4 ;  /* 0x0001100401007387 */ /* 0x000fe80000100a00 */
[----:B------:R-:W-:Y:S04]  /*7820*/  LDGSTS.E [R33+0x13800], desc[UR18][R236.64], P0 ;  /* 0x13800000ec217fae */ /* 0x000fe80008121852 */
[----:B------:R4:W-:Y:S04]  /*7830*/  STL [R1+0x260], R3 ;  /* 0x0002600301007387 */ /* 0x0009e80000100800 */
[----:B------:R-:W-:Y:S04]  /*7840*/  LDGSTS.E [R33+0x13c00], desc[UR18][R152.64], P0 ;  /* 0x13c0000098217fae */ /* 0x000fe80008121852 */
[----:B--2---:R-:W2:Y:S01]  /*7850*/  LDL.LU.64 R152, [R1+0x2b8] ;  /* 0x0002b80001987983 */ /* 0x004ea20000300a00 */
[----:B-1----:R-:W-:Y:S01]  /*7860*/  VIADD R25, R3, UR7 ;  /* 0x0000000703197c36 */ /* 0x002fe20008000000 */
[----:B---3--:R-:W-:-:S02]  /*7870*/  LOP3.LUT R0, R252, 0x40, RZ, 0x3c, !PT ;  /* 0x00000040fc007812 */ /* 0x008fc400078e3cff */
[----:B----4-:R-:W5:Y:S04]  /*7880*/  LDL.LU R3, [R1+0x2b0] ;  /* 0x0002b00001037983 */ /* 0x010f680000300800 */
[----:B------:R1:W-:Y:S04]  /*7890*/  STL [R1+0x254], R0 ;  /* 0x0002540001007387 */ /* 0x0003e80000100800 */
[----:B--2---:R-:W-:Y:S04]  /*78a0*/  LDGSTS.E [R25+0x10100], desc[UR18][R152.64], P0 ;  /* 0x1010000098197fae */ /* 0x004fe80008121852 */
[----:B------:R-:W-:Y:S04]  /*78b0*/  LDGSTS.E [R25+0x10500], desc[UR18][R16.64], P0 ;  /* 0x1050000010197fae */ /* 0x000fe80008121852 */
        /* <DEDUP_REMOVED lines=13> */
[----:B------:R2:W-:Y:S04]  /*7990*/  LDGSTS.E [R25+0x13d00], desc[UR18][R22.64], P0 ;  /* 0x13d0000016197fae */ /* 0x0005e80008121852 */
[----:B------:R-:W3:Y:S01]  /*79a0*/  LDL.LU.64 R22, [R1+0x2a8] ;  /* 0x0002a80001167983 */ /* 0x000ee20000300a00 */
[----:B------:R-:W-:Y:S01]  /*79b0*/  VIADD R27, R0, UR7 ;  /* 0x00000007001b7c36 */ /* 0x000fe20008000000 */
[----:B------:R-:W-:-:S02]  /*79c0*/  LOP3.LUT R252, R252, 0x60, RZ, 0x3c, !PT ;  /* 0x00000060fcfc7812 */ /* 0x000fc400078e3cff */
[----:B-1----:R-:W5:Y:S04]  /*79d0*/  LDL.LU R0, [R1+0x2a0] ;  /* 0x0002a00001007983 */ /* 0x002f680000300800 */
[----:B------:R1:W-:Y:S04]  /*79e0*/  STL [R1+0x250], R252 ;  /* 0x000250fc01007387 */ /* 0x0003e80000100800 */
[----:B---3--:R-:W-:Y:S04]  /*79f0*/  LDGSTS.E [R27+0x10200], desc[UR18][R22.64], P0 ;  /* 0x10200000161b7fae */ /* 0x008fe80008121852 */
        /* <DEDUP_REMOVED lines=15> */
[----:B------:R-:W3:Y:S04]  /*7af0*/  LDL.LU.64 R250, [R1+0x298] ;  /* 0x0002980001fa7983 */ /* 0x000ee80000300a00 */
[----:B------:R-:W4:Y:S01]  /*7b00*/  LDL.LU.64 R20, [R1+0x290] ;  /* 0x0002900001147983 */ /* 0x000f220000300a00 */
[----:B--2---:R-:W-:-:S02]  /*7b10*/  VIADD R25, R252, UR7 ;  /* 0x00000007fc197c36 */ /* 0x004fc40008000000 */
[----:B-1----:R-:W1:Y:S03]  /*7b20*/  LDC R252, c[0x0][0x230] ;  /* 0x00008c00fffc7b82 */ /* 0x002e660000000800 */
[----:B----4-:R-:W-:Y:S04]  /*7b30*/  LDGSTS.E [R25+0x10300], desc[UR18][R20.64], P0 ;  /* 0x1030000014197fae */ /* 0x010fe80008121852 */
        /* <DEDUP_REMOVED lines=14> */
[----:B------:R2:W-:Y:S01]  /*7c20*/  LDGSTS.E [R25+0x13f00], desc[UR18][R4.64], P0 ;  /* 0x13f0000004197fae */ /* 0x0005e20008121852 */
[----:B------:R-:W-:-:S03]  /*7c30*/  CS2R R88, SRZ ;  /* 0x0000000000587805 */ /* 0x000fc6000001ff00 */
[----:B------:R-:W0:Y:S04]  /*7c40*/  LDGDEPBAR ;  /* 0x00000000000079af */ /* 0x000e280000000000 */
[----:B------:R-:W3:Y:S04]  /*7c50*/  LDL.LU R204, [R1+0x288] ;  /* 0x0002880001cc7983 */ /* 0x000ee80000300800 */
[----:B------:R4:W5:Y:S01]  /*7c60*/  LDL.LU.64 R4, [R1+0x280] ;  /* 0x0002800001047983 */ /* 0x0009620000300a00 */
[----:B-1----:R-:W-:Y:S01]  /*7c70*/  VIADD R252, R252, 0xffffffc0 ;  /* 0xffffffc0fcfc7836 */ /* 0x002fe20000000000 */
[----:B------:R-:W-:-:S02]  /*7c80*/  CS2R R90, SRZ ;  /* 0x00000000005a7805 */ /* 0x000fc4000001ff00 */
[----:B------:R-:W-:Y:S02]  /*7c90*/  CS2R R92, SRZ ;  /* 0x00000000005c7805 */ /* 0x000fe4000001ff00 */
[----:B------:R-:W-:Y:S02]  /*7ca0*/  CS2R R94, SRZ ;  /* 0x00000000005e7805 */ /* 0x000fe4000001ff00 */
[----:B------:R-:W-:Y:S02]  /*7cb0*/  CS2R R96, SRZ ;  /* 0x0000000000607805 */ /* 0x000fe4000001ff00 */
[----:B------:R-:W-:Y:S02]  /*7cc0*/  CS2R R98, SRZ ;  /* 0x0000000000627805 */ /* 0x000fe4000001ff00 */
[----:B------:R-:W-:Y:S02]  /*7cd0*/  CS2R R100, SRZ ;  /* 0x0000000000647805 */ /* 0x000fe4000001ff00 */
        /* <DEDUP_REMOVED lines=25> */
[----:B--2---:R-:W-:Y:S02]  /*7e70*/  CS2R R24, SRZ ;  /* 0x0000000000187805 */ /* 0x004fe4000001ff00 */
        /* <DEDUP_REMOVED lines=31> */
[----:B---3--:R-:W-:-:S13]  /*8070*/  ISETP.GE.AND P0, PT, R204, 0x40, PT ;  /* 0x00000040cc00780c */ /* 0x008fda0003f06270 */
[----:B----4-:R-:W-:Y:S05]  /*8080*/  @!P0 BRA `(.L_x_0) ;  /* 0x0000005800ac8947 */ /* 0x010fea0003800000 */
[----:B-----5:R-:W-:Y:S01]  /*8090*/  SHF.R.S32.HI R24, RZ, 0x1f, R5 ;  /* 0x0000001fff187819 */ /* 0x020fe20000011405 */
[----:B------:R-:W-:Y:S01]  /*80a0*/  IMAD.SHL.U32 R205, R2, 0x40, RZ ;  /* 0x0000004002cd7824 */ /* 0x000fe200078e00ff */
[----:B------:R-:W-:Y:S01]  /*80b0*/  SHF.R.S32.HI R27, RZ, 0x1f, R2 ;  /* 0x0000001fff1b7819 */ /* 0x000fe20000011402 */
[----:B------:R1:W-:Y:S01]  /*80c0*/  STL [R1+0x27c], R0 ;  /* 0x00027c0001007387 */ /* 0x0003e20000100800 */
[----:B------:R-:W-:Y:S01]  /*80d0*/  SHF.L.U64.HI R5, R5, 0x2, R24 ;  /* 0x0000000205057819 */ /* 0x000fe20000010218 */
[----:B------:R-:W-:Y:S01]  /*80e0*/  IMAD.SHL.U32 R3, R3, 0x40, RZ ;  /* 0x0000004003037824 */ /* 0x000fe200078e00ff */
[----:B------:R-:W-:Y:S01]  /*80f0*/  SHF.R.S32.HI R25, RZ, 0x1f, R204 ;  /* 0x0000001fff197819 */ /* 0x000fe200000114cc */
[----:B------:R2:W-:Y:S01]  /*8100*/  STL [R1+0x240], R205 ;  /* 0x000240cd01007387 */ /* 0x0005e20000100800 */
[----:B------:R-:W-:Y:S02]  /*8110*/  IMAD.WIDE R4, R205, 0x4, R4 ;  /* 0x00000004cd047825 */ /* 0x000fe400078e0204 */
[----:B------:R-:W-:-:S02]  /*8120*/  LEA.HI R62, R25, R204, RZ, 0x6 ;  /* 0x000000cc193e7211 */ /* 0x000fc400078f30ff */
[----:B-1----:R-:W-:Y:S01]  /*8130*/  SHF.L.U64.HI R0, R2, 0x2, R27 ;  /* 0x0000000202007819 */ /* 0x002fe2000001021b */
[----:B------:R-:W-:Y:S01]  /*8140*/  IMAD.MOV.U32 R204, RZ, RZ, R218 ;  /* 0x000000ffffcc7224 */ /* 0x000fe200078e00da */
[----:B------:R-:W-:Y:S01]  /*8150*/  IADD3 R4, P0, R4, UR22, RZ ;  /* 0x0000001604047c10 */ /* 0x000fe2000ff1e0ff */
[----:B------:R-:W-:Y:S02]  /*8160*/  IMAD.MOV.U32 R218, RZ, RZ, R232 ;  /* 0x000000ffffda7224 */ /* 0x000fe400078e00e8 */
[----:B--2---:R-:W-:Y:S01]  /*8170*/  IMAD.MOV.U32 R205, RZ, RZ, R219 ;  /* 0x000000ffffcd7224 */ /* 0x004fe200078e00db */
[----:B------:R-:W-:Y:S01]  /*8180*/  IADD3.X R5, R5, UR23, RZ, P0, !PT ;  /* 0x0000001705057c10 */ /* 0x000fe200087fe4ff */
[----:B------:R-:W-:-:S04]  /*8190*/  IMAD.MOV.U32 R219, RZ, RZ, R233 ;  /* 0x000000ffffdb7224 */ /* 0x000fc800078e00e9 */
[----:B------:R-:W-:Y:S04]  /*81a0*/  STL [R1+0x284], R5 ;  /* 0x0002840501007387 */ /* 0x000fe80000100800 */
[----:B------:R-:W-:Y:S04]  /*81b0*/  STL [R1+0x23c], R0 ;  /* 0x00023c0001007387 */ /* 0x000fe80000100800 */
[----:B------:R-:W-:Y:S04]  /*81c0*/  STL [R1+0x280], R4 ;  /* 0x0002800401007387 */ /* 0x000fe80000100800 */
[----:B------:R-:W-:Y:S04]  /*81d0*/  STL [R1+0x288], R3 ;  /* 0x0002880301007387 */ /* 0x000fe80000100800 */
[----:B------:R1:W-:Y:S04]  /*81e0*/  STL.64 [R1+0x30], R154 ;  /* 0x0000309a01007387 */ /* 0x0003e80000100a00 */
[----:B------:R2:W-:Y:S04]  /*81f0*/  STL.64 [R1+0x28], R152 ;  /* 0x0000289801007387 */ /* 0x0005e80000100a00 */
[----:B------:R3:W-:Y:S04]  /*8200*/  STL.64 [R1+0x20], R22 ;  /* 0x0000201601007387 */ /* 0x0007e80000100a00 */
[----:B------:R4:W-:Y:S01]  /*8210*/  STL.64 [R1+0x18], R20 ;  /* 0x0000181401007387 */ /* 0x0009e20000100a00 */
[----:B-1----:R-:W-:-:S02]  /*8220*/  IMAD.MOV.U32 R154, RZ, RZ, R166 ;  /* 0x000000ffff9a7224 */ /* 0x002fc400078e00a6 */
[----:B------:R-:W-:Y:S01]  /*8230*/  IMAD.MOV.U32 R155, RZ, RZ, R167 ;  /* 0x000000ffff9b7224 */ /* 0x000fe200078e00a7 */
[----:B------:R1:W-:Y:S01]  /*8240*/  STL.64 [R1+0x10], R18 ;  /* 0x0000101201007387 */ /* 0x0003e20000100a00 */
[----:B--2---:R-:W-:Y:S02]  /*8250*/  IMAD.MOV.U32 R152, RZ, RZ, R164 ;  /* 0x000000ffff987224 */ /* 0x004fe400078e00a4 */
[----:B------:R-:W-:Y:S01]  /*8260*/  IMAD.MOV.U32 R153, RZ, RZ, R165 ;  /* 0x000000ffff997224 */ /* 0x000fe200078e00a5 */
[----:B------:R2:W-:Y:S01]  /*8270*/  STL.64 [R1+0x8], R16 ;  /* 0x0000081001007387 */ /* 0x0005e20000100a00 */
[----:B---3--:R-:W-:Y:S02]  /*8280*/  IMAD.MOV.U32 R22, RZ, RZ, R162 ;  /* 0x000000ffff167224 */ /* 0x008fe400078e00a2 */
[----:B------:R-:W-:Y:S01]  /*8290*/  IMAD.MOV.U32 R23, RZ, RZ, R163 ;  /* 0x000000ffff177224 */ /* 0x000fe200078e00a3 */
[----:B------:R-:W-:Y:S01]  /*82a0*/  STL.64 [R1], R6 ;  /* 0x0000000601007387 */ /* 0x000fe20000100a00 */
[----:B----4-:R-:W-:-:S02]  /*82b0*/  IMAD.MOV.U32 R20, RZ, RZ, R160 ;  /* 0x000000ffff147224 */ /* 0x010fc400078e00a0 */
[----:B------:R-:W-:Y:S01]  /*82c0*/  IMAD.MOV.U32 R21, RZ, RZ, R161 ;  /* 0x000000ffff157224 */ /* 0x000fe200078e00a1 */
[----:B------:R-:W-:Y:S01]  /*82d0*/  STL [R1+0x290], R250 ;  /* 0x000290fa01007387 */ /* 0x000fe20000100800 */
[----:B-1----:R-:W-:Y:S02]  /*82e0*/  IMAD.MOV.U32 R18, RZ, RZ, R158 ;  /* 0x000000ffff127224 */ /* 0x002fe400078e009e */
[----:B------:R-:W-:Y:S01]  /*82f0*/  IMAD.MOV.U32 R19, RZ, RZ, R159 ;  /* 0x000000ffff137224 */ /* 0x000fe200078e009f */
[----:B------:R-:W-:Y:S01]  /*8300*/  STL [R1+0x28c], R251 ;  /* 0x00028cfb01007387 */ /* 0x000fe20000100800 */
[----:B--2---:R-:W-:Y:S02]  /*8310*/  IMAD.MOV.U32 R16, RZ, RZ, R156 ;  /* 0x000000ffff107224 */ /* 0x004fe400078e009c */
[----:B------:R-:W-:Y:S01]  /*8320*/  IMAD.MOV.U32 R17, RZ, RZ, R157 ;  /* 0x000000ffff117224 */ /* 0x000fe200078e009d */
[----:B------:R-:W-:Y:S01]  /*8330*/  STL [R1+0x298], R248 ;  /* 0x000298f801007387 */ /* 0x000fe20000100800 */
[----:B------:R-:W-:-:S02]  /*8340*/  IMAD.MOV.U32 R156, RZ, RZ, R168 ;  /* 0x000000ffff9c7224 */ /* 0x000fc400078e00a8 */
[----:B------:R-:W-:Y:S01]  /*8350*/  IMAD.MOV.U32 R157, RZ, RZ, R169 ;  /* 0x000000ffff9d7224 */ /* 0x000fe200078e00a9 */
[----:B------:R-:W-:Y:S01]  /*8360*/  STL [R1+0x294], R249 ;  /* 0x000294f901007387 */ /* 0x000fe20000100800 */
[----:B------:R-:W-:Y:S02]  /*8370*/  IMAD.MOV.U32 R158, RZ, RZ, R170 ;  /* 0x000000ffff9e7224 */ /* 0x000fe400078e00aa */
[----:B------:R-:W-:Y:S01]  /*8380*/  IMAD.MOV.U32 R159, RZ, RZ, R171 ;  /* 0x000000ffff9f7224 */ /* 0x000fe200078e00ab */
[----:B------:R-:W-:Y:S01]  /*8390*/  STL [R1+0x2a0], R246 ;  /* 0x0002a0f601007387 */ /* 0x000fe20000100800 */
[----:B------:R-:W-:Y:S02]  /*83a0*/  IMAD.MOV.U32 R160, RZ, RZ, R172 ;  /* 0x000000ffffa07224 */ /* 0x000fe400078e00ac */
        /* <DEDUP_REMOVED lines=88> */
[----:B------:R-:W-:Y:S04]  /*8930*/  STL [R1+0x318], R164 ;  /* 0x000318a401007387 */ /* 0x000fe80000100800 */
        /* <DEDUP_REMOVED lines=55> */
[----:B------:R1:W-:Y:S04]  /*8cb0*/  STL [R1+0x3f4], R221 ;  /* 0x0003f4dd01007387 */ /* 0x0003e80000100800 */
[----:B------:R2:W5:Y:S04]  /*8cc0*/  LDL.LU.64 R224, [R1+0x38] ;  /* 0x0000380001e07983 */ /* 0x0005680000300a00 */
[----:B------:R2:W5:Y:S04]  /*8cd0*/  LDL.LU.64 R226, [R1+0xf0] ;  /* 0x0000f00001e27983 */ /* 0x0005680000300a00 */
[----:B------:R2:W5:Y:S04]  /*8ce0*/  LDL.LU.64 R228, [R1+0xf8] ;  /* 0x0000f80001e47983 */ /* 0x0005680000300a00 */
[----:B------:R2:W5:Y:S04]  /*8cf0*/  LDL.LU.64 R230, [R1+0x100] ;  /* 0x0001000001e67983 */ /* 0x0005680000300a00 */
[----:B------:R2:W5:Y:S04]  /*8d00*/  LDL.LU.64 R232, [R1+0x108] ;  /* 0x0001080001e87983 */ /* 0x0005680000300a00 */
[----:B------:R2:W5:Y:S04]  /*8d10*/  LDL.LU.64 R234, [R1+0x110] ;  /* 0x0001100001ea7983 */ /* 0x0005680000300a00 */
[----:B-1----:R-:W3:Y:S04]  /*8d20*/  LDL R221, [R1+0x50] ;  /* 0x0000500001dd7983 */ /* 0x002ee80000100800 */
[----:B------:R-:W4:Y:S04]  /*8d30*/  LDL R218, [R1+0x80] ;  /* 0x0000800001da7983 */ /* 0x000f280000100800 */
[----:B------:R-:W2:Y:S04]  /*8d40*/  LDL R219, [R1+0x84] ;  /* 0x0000840001db7983 */ /* 0x000ea80000100800 */
        /* <DEDUP_REMOVED lines=58> */
[----:B------:R-:W2:Y:S01]  /*90f0*/  LDL R0, [R1+0x238] ;  /* 0x0002380001007983 */ /* 0x000ea20000100800 */
[----:B------:R-:W-:Y:S01]  /*9100*/  IMAD.MOV.U32 R2, RZ, RZ, R252 ;  /* 0x000000ffff027224 */ /* 0x000fe200078e00fc */
[----:B------:R-:W-:Y:S01]  /*9110*/  CS2R R88, SRZ ;  /* 0x0000000000587805 */ /* 0x000fe2000001ff00 */
[----:B------:R-:W-:Y:S01]  /*9120*/  IMAD.MOV.U32 R252, RZ, RZ, RZ ;  /* 0x000000fffffc7224 */ /* 0x000fe200078e00ff */
        /* <DEDUP_REMOVED lines=49> */
[----:B------:R-:W-:Y:S01]  /*9440*/  CS2R R60, SRZ ;  /* 0x00000000003c7805 */ /* 0x000fe2000001ff00 */
[----:B------:R-:W-:Y:S01]  /*9450*/  UMOV UR16, 0xffffffff ;  /* 0xffffffff00107882 */ /* 0x000fe20000000000 */
[----:B---3--:R-:W-:Y:S02]  /*9460*/  SHF.R.S32.HI R6, RZ, 0x1f, R221 ;  /* 0x0000001fff067819 */ /* 0x008fe400000114dd */
[----:B----4-:R-:W-:Y:S02]  /*9470*/  SHF.R.S32.HI R7, RZ, 0x1f, R218 ;  /* 0x0000001fff077819 */ /* 0x010fe400000114da */
[----:B------:R-:W-:Y:S02]  /*9480*/  SHF.L.U64.HI R6, R221, 0x2, R6 ;  /* 0x00000002dd067819 */ /* 0x000fe40000010206 */
[----:B--2---:R-:W-:Y:S01]  /*9490*/  SHF.R.S32.HI R63, RZ, 0x1f, R219 ;  /* 0x0000001fff3f7819 */ /* 0x004fe200000114db */
[----:B------:R1:W5:Y:S01]  /*94a0*/  LDL.LU R221, [R1+0x3f4] ;  /* 0x0003f40001dd7983 */ /* 0x0003620000300800 */
[----:B------:R-:W-:-:S02]  /*94b0*/  SHF.L.U64.HI R7, R218, 0x2, R7 ;  /* 0x00000002da077819 */ /* 0x000fc40000010207 */
[----:B------:R-:W-:Y:S01]  /*94c0*/  SHF.R.S32.HI R64, RZ, 0x1f, R216 ;  /* 0x0000001fff407819 */ /* 0x000fe200000114d8 */
[----:B------:R1:W5:Y:S01]  /*94d0*/  LDL.LU R218, [R1+0x3f0] ;  /* 0x0003f00001da7983 */ /* 0x0003620000300800 */
[----:B------:R-:W-:-:S03]  /*94e0*/  SHF.R.S32.HI R65, RZ, 0x1f, R217 ;  /* 0x0000001fff417819 */ /* 0x000fc600000114d9 */
[----:B------:R2:W-:Y:S01]  /*94f0*/  STL [R1+0xf0], R6 ;  /* 0x0000f00601007387 */ /* 0x0005e20000100800 */
[----:B------:R-:W-:Y:S02]  /*9500*/  SHF.R.S32.HI R66, RZ, 0x1f, R214 ;  /* 0x0000001fff427819 */ /* 0x000fe400000114d6 */
[----:B------:R-:W-:Y:S02]  /*9510*/  SHF.R.S32.HI R67, RZ, 0x1f, R215 ;  /* 0x0000001fff437819 */ /* 0x000fe400000114d7 */
[----:B--2---:R-:W-:Y:S02]  /*9520*/  SHF.L.U64.HI R6, R219, 0x2, R63 ;  /* 0x00000002db067819 */ /* 0x004fe4000001023f */
[----:B------:R1:W5:Y:S01]  /*9530*/  LDL.LU R219, [R1+0x3ec] ;  /* 0x0003ec0001db7983 */ /* 0x0003620000300800 */
[----:B------:R-:W-:Y:S02]  /*9540*/  SHF.R.S32.HI R68, RZ, 0x1f, R212 ;  /* 0x0000001fff447819 */ /* 0x000fe400000114d4 */
[----:B------:R-:W-:Y:S01]  /*9550*/  SHF.R.S32.HI R69, RZ, 0x1f, R213 ;  /* 0x0000001fff457819 */ /* 0x000fe200000114d5 */
[----:B------:R2:W-:Y:S01]  /*9560*/  STL [R1+0xf4], R7 ;  /* 0x0000f40701007387 */ /* 0x0005e20000100800 */
[----:B------:R-:W-:-:S02]  /*9570*/  SHF.R.S32.HI R70, RZ, 0x1f, R210 ;  /* 0x0000001fff467819 */ /* 0x000fc400000114d2 */
[----:B------:R-:W-:Y:S02]  /*9580*/  SHF.R.S32.HI R71, RZ, 0x1f, R211 ;  /* 0x0000001fff477819 */ /* 0x000fe400000114d3 */
[----:B--2---:R-:W-:Y:S02]  /*9590*/  SHF.L.U64.HI R7, R216, 0x2, R64 ;  /* 0x00000002d8077819 */ /* 0x004fe40000010240 */
[----:B------:R1:W5:Y:S01]  /*95a0*/  LDL.LU R216, [R1+0x3e8] ;  /* 0x0003e80001d87983 */ /* 0x0003620000300800 */
[----:B------:R-:W-:Y:S02]  /*95b0*/  SHF.R.S32.HI R72, RZ, 0x1f, R208 ;  /* 0x0000001fff487819 */ /* 0x000fe400000114d0 */
[----:B------:R-:W-:Y:S01]  /*95c0*/  SHF.R.S32.HI R73, RZ, 0x1f, R209 ;  /* 0x0000001fff497819 */ /* 0x000fe200000114d1 */
[----:B------:R2:W-:Y:S01]  /*95d0*/  STL [R1+0xf8], R6 ;  /* 0x0000f80601007387 */ /* 0x0005e20000100800 */
[----:B------:R-:W-:Y:S02]  /*95e0*/  SHF.R.S32.HI R74, RZ, 0x1f, R206 ;  /* 0x0000001fff4a7819 */ /* 0x000fe400000114ce */
[----:B------:R-:W-:-:S02]  /*95f0*/  SHF.R.S32.HI R75, RZ, 0x1f, R207 ;  /* 0x0000001fff4b7819 */ /* 0x000fc400000114cf */
[----:B--2---:R-:W-:Y:S02]  /*9600*/  SHF.L.U64.HI R6, R217, 0x2, R65 ;  /* 0x00000002d9067819 */ /* 0x004fe40000010241 */
[----:B------:R1:W5:Y:S01]  /*9610*/  LDL.LU R217, [R1+0x3e4] ;  /* 0x0003e40001d97983 */ /* 0x0003620000300800 */
[----:B------:R-:W-:Y:S02]  /*9620*/  SHF.R.S32.HI R76, RZ, 0x1f, R204 ;  /* 0x0000001fff4c7819 */ /* 0x000fe400000114cc */
[----:B------:R-:W-:Y:S01]  /*9630*/  SHF.R.S32.HI R77, RZ, 0x1f, R205 ;  /* 0x0000001fff4d7819 */ /* 0x000fe200000114cd */
[----:B------:R2:W-:Y:S01]  /*9640*/  STL [R1+0xfc], R7 ;  /* 0x0000fc0701007387 */ /* 0x0005e20000100800 */
[----:B------:R-:W-:Y:S02]  /*9650*/  SHF.R.S32.HI R78, RZ, 0x1f, R202 ;  /* 0x0000001fff4e7819 */ /* 0x000fe400000114ca */
[----:B------:R-:W-:Y:S02]  /*9660*/  SHF.R.S32.HI R79, RZ, 0x1f, R203 ;  /* 0x0000001fff4f7819 */ /* 0x000fe400000114cb */
[----:B--2---:R-:W-:-:S02]  /*9670*/  SHF.L.U64.HI R7, R214, 0x2, R66 ;  /* 0x00000002d6077819 */ /* 0x004fc40000010242 */
[----:B------:R1:W5:Y:S01]  /*9680*/  LDL.LU R214, [R1+0x3e0] ;  /* 0x0003e00001d67983 */ /* 0x0003620000300800 */
[----:B------:R-:W-:Y:S02]  /*9690*/  SHF.R.S32.HI R80, RZ, 0x1f, R200 ;  /* 0x0000001fff507819 */ /* 0x000fe400000114c8 */
[----:B------:R-:W-:Y:S01]  /*96a0*/  SHF.R.S32.HI R81, RZ, 0x1f, R201 ;  /* 0x0000001fff517819 */ /* 0x000fe200000114c9 */
[----:B------:R2:W-:Y:S01]  /*96b0*/  STL [R1+0x100], R6 ;  /* 0x0001000601007387 */ /* 0x0005e20000100800 */
[----:B------:R-:W-:Y:S02]  /*96c0*/  SHF.R.S32.HI R82, RZ, 0x1f, R198 ;  /* 0x0000001fff527819 */ /* 0x000fe400000114c6 */
[----:B------:R-:W-:Y:S02]  /*96d0*/  SHF.R.S32.HI R83, RZ, 0x1f, R199 ;  /* 0x0000001fff537819 */ /* 0x000fe400000114c7 */
[----:B--2---:R-:W-:Y:S02]  /*96e0*/  SHF.L.U64.HI R6, R215, 0x2, R67 ;  /* 0x00000002d7067819 */ /* 0x004fe40000010243 */
[----:B------:R1:W5:Y:S01]  /*96f0*/  LDL.LU R215, [R1+0x3dc] ;  /* 0x0003dc0001d77983 */ /* 0x0003620000300800 */
[----:B------:R-:W-:-:S02]  /*9700*/  SHF.R.S32.HI R84, RZ, 0x1f, R196 ;  /* 0x0000001fff547819 */ /* 0x000fc400000114c4 */
[----:B------:R-:W-:Y:S01]  /*9710*/  SHF.R.S32.HI R85, RZ, 0x1f, R197 ;  /* 0x0000001fff557819 */ /* 0x000fe200000114c5 */
        /* <DEDUP_REMOVED lines=65> */
[----:B--2---:R-:W-:Y:S02]  /*9b30*/  SHF.L.U64.HI R6, R205, 0x2, R77 ;  /* 0x00000002cd067819 */ /* 0x004fe4000001024d */
[----:B------:R1:W5:Y:S04]  /*9b40*/  LDL.LU R205, [R1+0x3b4] ;  /* 0x0003b40001cd7983 */ /* 0x0003680000300800 */
[----:B------:R2:W-:Y:S02]  /*9b50*/  STL [R1+0x12c], R7 ;  /* 0x00012c0701007387 */ /* 0x0005e40000100800 */
[----:B--2---:R-:W-:-:S02]  /*9b60*/  SHF.L.U64.HI R7, R202, 0x2, R78 ;  /* 0x00000002ca077819 */ /* 0x004fc4000001024e */
[----:B------:R1:W5:Y:S04]  /*9b70*/  LDL.LU R202, [R1+0x3b0] ;  /* 0x0003b00001ca7983 */ /* 0x0003680000300800 */
[----:B------:R2:W-:Y:S02]  /*9b80*/  STL [R1+0x130], R6 ;  /* 0x0001300601007387 */ /* 0x0005e40000100800 */
        /* <DEDUP_REMOVED lines=35> */
[----:B------:R2:W-:Y:S04]  /*9dc0*/  STL [R1+0x160], R6 ;  /* 0x0001600601007387 */ /* 0x0005e80000100800 */
[----:B------:R1:W5:Y:S01]  /*9dd0*/  LDL.LU R191, [R1+0x37c] ;  /* 0x00037c0001bf7983 */ /* 0x0003620000300800 */
[----:B--2---:R-:W-:-:S03]  /*9de0*/  SHF.L.U64.HI R6, R189, 0x2, R188 ;  /* 0x00000002bd067819 */ /* 0x004fc600000102bc */
        /* <DEDUP_REMOVED lines=127> */
[----:B--2---:R-:W-:-:S03]  /*a5e0*/  SHF.R.S32.HI R6, RZ, 0x6, R62 ;  /* 0x00000006ff067819 */ /* 0x004fc6000001143e */
[----:B------:R-:W-:Y:S04]  /*a5f0*/  STL [R1+0x1e4], R7 ;  /* 0x0001e40701007387 */ /* 0x000fe80000100800 */
[----:B------:R2:W-:Y:S02]  /*a600*/  STL [R1+0x4c], R6 ;  /* 0x00004c0601007387 */ /* 0x0005e40000100800 */
[----:B--2---:R-:W-:-:S05]  /*a610*/  VIADD R6, R6, 0xffffffff ;  /* 0xffffffff06067836 */ /* 0x004fca0000000000 */
[----:B------:R1:W-:Y:S01]  /*a620*/  STL [R1+0x25c], R6 ;  /* 0x00025c0601007387 */ /* 0x0003e20000100800 */
        /* <DEDUP_REMOVED lines=13> */
[----:B-1----:R-:W-:-:S06]  /*a700*/  UMOV UR4, URZ ;  /* 0x0000003f00047c82 */ /* 0x002fcc0008000000 */
.L_x_1:
[----:B------:R-:W-:Y:S01]  /*a710*/  UIADD3 UR16, UR16, 0x1, URZ ;  /* 0x0000000110107890 */ /* 0x000fe2000fffe03f */
[----:B------:R-:W-:-:S04]  /*a720*/  DEPBAR.LE SB0, 0x0 ;  /* 0x000080000000791a */ /* 0x000fc80000000000 */
[----:B------:R-:W-:Y:S01]  /*a730*/  BAR.SYNC.DEFER_BLOCKING 0x0 ;  /* 0x0000000000007b1d */ /* 0x000fe20000010000 */
[----:B------:R-:W-:-:S04]  /*a740*/  UISETP.GT.AND UP0, UPT, UR16, 0x1, UPT ;  /* 0x000000011000788c */ /* 0x000fc8000bf04270 */
[----:B------:R-:W-:Y:S01]  /*a750*/  USEL UR16, UR16, URZ, !UP0 ;  /* 0x0000003f10107287 */ /* 0x000fe2000c000000 */
[----:B------:R-:W2:Y:S03]  /*a760*/  LDL R6, [R1+0x25c] ;  /* 0x00025c0001067983 */ /* 0x000ea60000100800 */
[----:B------:R-:W-:Y:S01]  /*a770*/  ULEA UR5, UR16, UR7, 0xf ;  /* 0x0000000710057291 */ /* 0x000fe2000f8e783f */
[----:B------:R-:W3:Y:S03]  /*a780*/  LDL R7, [R1+0x40] ;  /* 0x0000400001077983 */ /* 0x000ee60000100800 */
[----:B------:R-:W-:Y:S02]  /*a790*/  UIADD3 UR6, UR5, 0x10000, URZ ;  /* 0x0001000005067890 */ /* 0x000fe4000fffe03f */
[----:B------:R-:W-:Y:S01]  /*a7a0*/  USHF.R.U32.HI UR8, URZ, 0x4, UR5 ;  /* 0x000000043f087899 */ /* 0x000fe20008011605 */
[----:B-----5:R1:W-:Y:S01]  /*a7b0*/  STL.64 [R1+0x290], R226 ;  /* 0x000290e201007387 */ /* 0x0203e20000100a00 */
[----:B------:R-:W-:-:S02]  /*a7c0*/  USHF.R.U32.HI UR6, URZ, 0x4, UR6 ;  /* 0x000000043f067899 */ /* 0x000fc40008011606 */
[----:B------:R-:W-:Y:S02]  /*a7d0*/  USGXT.U32 UR8, UR8, 0xe ;  /* 0x0000000e0808789a */ /* 0x000fe40008000000 */
[----:B------:R-:W-:Y:S01]  /*a7e0*/  USGXT.U32 UR10, UR6, 0xe ;  /* 0x0000000e060a789a */ /* 0x000fe20008000000 */
[----:B------:R-:W-:Y:S01]  /*a7f0*/  WARPGROUP.ARRIVE ;  /* 0x00000000000079c5 */ /* 0x000fe20000000000 */
[----:B------:R-:W-:Y:S01]  /*a800*/  UMOV UR9, 0x40000040 ;  /* 0x4000004000097882 */ /* 0x000fe20000000000 */
[----:B------:R-:W-:Y:S01]  /*a810*/  UMOV UR11, 0x40000040 ;  /* 0x40000040000b7882 */ /* 0x000fe20000000000 */
[----:B------:R-:W-:Y:S01]  /*a820*/  UMOV UR5, URZ ;  /* 0x0000003f00057c82 */ /* 0x000fe20008000000 */
[----:B-1----:R-:W4:Y:S04]  /*a830*/  LDL R227, [R1+0x23c] ;  /* 0x00023c0001e37983 */ /* 0x002f280000100800 */
[----:B------:R-:W-:Y:S01]  /*a840*/  HGMMA.64x128x8.F32.TF32 R88, gdesc[UR8], R88 ;  /* 0x05e00000085879f0 */ /* 0x000fe20008702858 */
[----:B------:R-:W-:Y:S01]  /*a850*/  UIADD3 UR12, UP0, UR8, 0x2, URZ ;  /* 0x00000002080c7890 */ /* 0x000fe2000ff1e03f */
[----:B------:R1:W-:Y:S01]  /*a860*/  STL [R1+0x28c], R235 ;  /* 0x00028ceb01007387 */ /* 0x0003e20000100800 */
[----:B------:R-:W-:Y:S01]  /*a870*/  UIADD3 UR14, UP1, UR10, 0x2, URZ ;  /* 0x000000020a0e7890 */ /* 0x000fe2000ff3e03f */
[----:B------:R-:W-:Y:S01]  /*a880*/  UMOV UR6, URZ ;  /* 0x0000003f00067c82 */ /* 0x000fe20008000000 */
[----:B------:R-:W-:-:S02]  /*a890*/  UIADD3.X UR13, UR5, 0x40000040, URZ, UP0, !UPT ;  /* 0x40000040050d7890 */ /* 0x000fc400087fe43f */
[----:B------:R-:W-:Y:S01]  /*a8a0*/  UIADD3.X UR15, UR6, 0x40000040, URZ, UP1, !UPT ;  /* 0x40000040060f7890 */ /* 0x000fe20008ffe43f */
[----:B-1----:R-:W4:Y:S01]  /*a8b0*/  LDL R235, [R1+0x48] ;  /* 0x0000480001eb7983 */ /* 0x002f220000100800 */
[----:B------:R-:W-:Y:S01]  /*a8c0*/  UIADD3.64 UR40, UR12, 0x2, URZ ;  /* 0x000000020c287897 */ /* 0x000fe2000fffe03f */
[----:B------:R-:W-:Y:S01]  /*a8d0*/  ISETP.GT.AND P1, PT, R2, RZ, PT ;  /* 0x000000ff0200720c */ /* 0x000fe20003f24270 */
[----:B------:R-:W-:Y:S02]  /*a8e0*/  UIADD3.64 UR42, UR14, 0x2, URZ ;  /* 0x000000020e2a7897 */ /* 0x000fe4000fffe03f */
[----:B------:R-:W-:Y:S01]  /*a8f0*/  UIADD3 UR4, UR4, 0x1, URZ ;  /* 0x0000000104047890 */ /* 0x000fe2000fffe03f */
[----:B------:R-:W-:Y:S01]  /*a900*/  IMAD.MOV.U32 R226, RZ, RZ, R4 ;  /* 0x000000ffffe27224 */ /* 0x000fe200078e0004 */
[----:B------:R-:W-:Y:S01]  /*a910*/  UIADD3.64 UR36, UR12, 0x4, URZ ;  /* 0x000000040c247897 */ /* 0x000fe2000fffe03f */
[----:B------:R1:W-:Y:S01]  /*a920*/  STL [R1+0x288], R0 ;  /* 0x0002880001007387 */ /* 0x0003e20000100800 */
[----:B------:R-:W-:-:S02]  /*a930*/  UIADD3.64 UR38, UR14, 0x4, URZ ;  /* 0x000000040e267897 */ /* 0x000fc4000fffe03f */
[----:B------:R-:W-:Y:S02]  /*a940*/  UIADD3.64 UR32, UR12, 0x3fe, URZ ;  /* 0x000003fe0c207897 */ /* 0x000fe4000fffe03f */
[----:B------:R-:W-:Y:S02]  /*a950*/  UIADD3.64 UR34, UR14, 0x3fe, URZ ;  /* 0x000003fe0e227897 */ /* 0x000fe4000fffe03f */
[----:B------:R-:W-:Y:S02]  /*a960*/  UIADD3.64 UR28, UR12, 0x400, URZ ;  /* 0x000004000c1c7897 */ /* 0x000fe4000fffe03f */
[----:B------:R-:W-:Y:S01]  /*a970*/  UIADD3.64 UR30, UR14, 0x400, URZ ;  /* 0x000004000e1e7897 */ /* 0x000fe2000fffe03f */
[----:B-1----:R-:W4:Y:S01]  /*a980*/  LDL R0, [R1+0x1e0] ;  /* 0x0001e00001007983 */ /* 0x002f220000100800 */
[----:B------:R-:W-:Y:S02]  /*a990*/  UIADD3.64 UR24, UR12, 0x402, URZ ;  /* 0x000004020c187897 */ /* 0x000fe4000fffe03f */
[----:B------:R-:W-:-:S02]  /*a9a0*/  UIADD3.64 UR26, UR14, 0x402, URZ ;  /* 0x000004020e1a7897 */ /* 0x000fc4000fffe03f */
[----:B------:R-:W-:Y:S02]  /*a9b0*/  UIADD3.64 UR20, UR12, 0x404, URZ ;  /* 0x000004040c147897 */ /* 0x000fe4000fffe03f */
[----:B------:R-:W-:Y:S02]  /*a9c0*/  UIADD3.64 UR22, UR14, 0x404, URZ ;  /* 0x000004040e167897 */ /* 0x000fe4000fffe03f */
[----:B------:R-:W-:Y:S02]  /*a9d0*/  UIADD3.64 UR8, UR12, 0x1fe, URZ ;  /* 0x000001fe0c087897 */ /* 0x000fe4000fffe03f */
[----:B------:R-:W-:-:S04]  /*a9e0*/  UISETP.GT.AND UP0, UPT, UR4, 0x1, UPT ;  /* 0x000000010400788c */ /* 0x000fc8000bf04270 */
[----:B------:R-:W-:-:S04]  /*a9f0*/  USEL UR4, UR4, URZ, !UP0 ;  /* 0x0000003f04047287 */ /* 0x000fc8000c000000 */
[----:B------:R-:W-:Y:S01]  /*aa00*/  ULEA UR5, UR4, UR7, 0xf ;  /* 0x0000000704057291 */ /* 0x000fe2000f8e783f */
[----:B------:R-:W-:-:S12]  /*aa10*/  HGMMA.64x128x8.F32.TF32 R88, gdesc[UR12], R88 ;  /* 0x05e000000c5879f0 */ /* 0x000fd80008702858 */
[----:B------:R-:W-:Y:S01]  /*aa20*/  HGMMA.64x128x8.F32.TF32 R88, gdesc[UR40], R88 ;  /* 0x05e00000285879f0 */ /* 0x000fe20008702858 */
[----:B------:R-:W-:Y:S01]  /*aa30*/  UIADD3.64 UR40, UR12, 0x202, URZ ;  /* 0x000002020c287897 */ /* 0x000fe2000fffe03f */
[----:B--2---:R-:W-:Y:S02]  /*aa40*/  ISETP.GE.AND P0, PT, R252, R6, PT ;  /* 0x00000006fc00720c */ /* 0x004fe40003f06270 */
[----:B------:R-:W-:Y:S02]  /*aa50*/  SEL R6, RZ, 0x4, !P1 ;  /* 0x00000004ff067807 */ /* 0x000fe40004800000 */
[----:B------:R-:W-:Y:S02]  /*aa60*/  ISETP.GT.AND P1, PT, R2, 0x1, PT ;  /* 0x000000010200780c */ /* 0x000fe40003f24270 */
[----:B------:R-:W-:-:S04]  /*aa70*/  SEL R6, R6, RZ, !P0 ;  /* 0x000000ff06067207 */ /* 0x000fc80004000000 */
[----:B------:R-:W-:Y:S02]  /*aa80*/  ISETP.NE.U32.AND P2, PT, R6, RZ, PT ;  /* 0x000000ff0600720c */ /* 0x000fe40003f45070 */
[----:B------:R-:W-:-:S04]  /*aa90*/  SEL R6, RZ, 0x4, !P1 ;  /* 0x00000004ff067807 */ /* 0x000fc80004800000 */
[----:B------:R-:W-:-:S04]  /*aaa0*/  SEL R6, R6, RZ, !P0 ;  /* 0x000000ff06067207 */ /* 0x000fc80004000000 */
[----:B------:R-:W-:Y:S01]  /*aab0*/  ISETP.NE.U32.AND P1, PT, R6, RZ, PT ;  /* 0x000000ff0600720c */ /* 0x000fe20003f25070 */
[----:B---3--:R-:W-:Y:S01]  /*aac0*/  VIADD R6, R7, UR5 ;  /* 0x0000000507067c36 */ /* 0x008fe20008000000 */
[----:B----4-:R-:W-:-:S05]  /*aad0*/  IADD3 R244, P3, R235, R4, RZ ;  /* 0x00000004ebf47210 */ /* 0x010fca0007f7e0ff */
[----:B------:R-:W-:Y:S01]  /*aae0*/  IMAD.X R245, R5, 0x1, R227, P3 ;  /* 0x0000000105f57824 */ /* 0x000fe200018e06e3 */
[----:B------:R-:W-:Y:S01]  /*aaf0*/  HGMMA.64x128x8.F32.TF32 R88, gdesc[UR36], R88 ;  /* 0x05e00000245879f0 */ /* 0x000fe20008702858 */
[----:B------:R-:W-:-:S11]  /*ab00*/  UIADD3.64 UR36, UR12, 0x204, URZ ;  /* 0x000002040c247897 */ /* 0x000fd6000fffe03f */
[----:B------:R-:W-:Y:S01]  /*ab10*/  HGMMA.64x128x8.F32.TF32 R88, gdesc[UR32], R88 ;  /* 0x05e00000205879f0 */ /* 0x000fe20008702858 */
[----:B------:R-:W-:-:S11]  /*ab20*/  UIADD3.64 UR32, UR12, 0x5fe, URZ ;  /* 0x000005fe0c207897 */ /* 0x000fd6000fffe03f */
[----:B------:R-:W-:Y:S01]  /*ab30*/  HGMMA.64x128x8.F32.TF32 R88, gdesc[UR28], R88 ;  /* 0x05e000001c5879f0 */ /* 0x000fe20008702858 */
[----:B------:R-:W-:-:S11]  /*ab40*/  UIADD3.64 UR28, UR12, 0x600, URZ ;  /* 0x000006000c1c7897 */ /* 0x000fd6000fffe03f */
[----:B------:R-:W-:Y:S01]  /*ab50*/  HGMMA.64x128x8.F32.TF32 R88, gdesc[UR24], R88 ;  /* 0x05e00000185879f0 */ /* 0x000fe20008702858 */
[----:B------:R-:W-:-:S11]  /*ab60*/  UIADD3.64 UR24, UR12, 0x602, URZ ;  /* 0x000006020c187897 */ /* 0x000fd6000fffe03f */
[----:B------:R-:W-:-:S12]  /*ab70*/  HGMMA.64x128x8.F32.TF32 R88, gdesc[UR20], R88 ;  /* 0x05e00000145879f0 */ /* 0x000fd80008702858 */
[----:B------:R-:W-:Y:S01]  /*ab80*/  HGMMA.64x128x8.F32.TF32 R24, gdesc[UR8], R24 ;  /* 0x05e00000081879f0 */ /* 0x000fe20008702818 */
[----:B------:R-:W-:Y:S01]  /*ab90*/  UIADD3.64 UR8, UR12, 0x200, URZ ;  /* 0x000002000c087897 */ /* 0x000fe2000fffe03f */
[----:B------:R-:W-:Y:S01]  /*aba0*/  UMOV UR10, UR14 ;  /* 0x0000000e000a7c82 */ /* 0x000fe20008000000 */
[----:B------:R-:W-:Y:S01]  /*abb0*/  UMOV UR11, UR15 ;  /* 0x0000000f000b7c82 */ /* 0x000fe20008000000 */
[----:B------:R-:W-:Y:S01]  /*abc0*/  UIADD3.64 UR12, UR12, 0x604, URZ ;  /* 0x000006040c0c7897 */ /* 0x000fe2000fffe03f */
[----:B------:R-:W-:Y:S01]  /*abd0*/  UMOV UR14, UR22 ;  /* 0x00000016000e7c82 */ /* 0x000fe20008000000 */
[----:B------:R-:W-:-:S06]  /*abe0*/  UMOV UR15, UR23 ;  /* 0x00000017000f7c82 */ /* 0x000fcc0008000000 */
[----:B------:R-:W-:-:S12]  /*abf0*/  HGMMA.64x128x8.F32.TF32 R24, gdesc[UR8], R24 ;  /* 0x05e00000081879f0 */ /* 0x000fd80008702818 */
[----:B------:R-:W-:-:S12]  /*ac00*/  HGMMA.64x128x8.F32.TF32 R24, gdesc[UR40], R24 ;  /* 0x05e00000281879f0 */ /* 0x000fd80008702818 */
[----:B------:R-:W-:-:S12]  /*ac10*/  HGMMA.64x128x8.F32.TF32 R24, gdesc[UR36], R24 ;  /* 0x05e00000241879f0 */ /* 0x000fd80008702818 */
[----:B------:R-:W-:-:S12]  /*ac20*/  HGMMA.64x128x8.F32.TF32 R24, gdesc[UR32], R24 ;  /* 0x05e00000201879f0 */ /* 0x000fd80008702818 */
[----:B------:R-:W-:-:S12]  /*ac30*/  HGMMA.64x128x8.F32.TF32 R24, gdesc[UR28], R24 ;  /* 0x05e000001c1879f0 */ /* 0x000fd80008702818 */
[----:B------:R-:W-:-:S12]  /*ac40*/  HGMMA.64x128x8.F32.TF32 R24, gdesc[UR24], R24 ;  /* 0x05e00000181879f0 */ /* 0x000fd80008702818 */
[----:B------:R-:W-:Y:S01]  /*ac50*/  HGMMA.64x128x8.F32.TF32 R24, gdesc[UR12], R24, gsb0 ;  /* 0x05e000000c1879f0 */ /* 0x000fe20008002818 */
[----:B------:R-:W-:-:S05]  /*ac60*/  IMAD.MOV.U32 R227, RZ, RZ, R5 ;  /* 0x000000ffffe37224 */ /* 0x000fca00078e0005 */
[----:B------:R1:W-:Y:S01]  /*ac70*/  STL.64 [R1+0x38], R226 ;  /* 0x000038e201007387 */ /* 0x0003e20000100a00 */
[----:B------:R-:W-:Y:S02]  /*ac80*/  WARPGROUP.DEPBAR.LE gsb0, 0x1 ;  /* 0x00008000000079c5 */ /* 0x000fe40000010100 */
[----:B------:R-:W-:Y:S06]  /*ac90*/  BAR.SYNC.DEFER_BLOCKING 0x0 ;  /* 0x0000000000007b1d */ /* 0x000fec0000010000 */
[----:B------:R-:W-:Y:S01]  /*aca0*/  @!PT LDS RZ, [RZ] ;  /* 0x00000000fffff984 */ /* 0x000fe20000000800 */
[----:B------:R-:W-:Y:S01]  /*acb0*/  @!PT LDS RZ, [RZ] ;  /* 0x00000000fffff984 */ /* 0x000fe20000000800 */
[----:B------:R-:W-:Y:S01]  /*acc0*/  @!PT LDS RZ, [RZ] ;  /* 0x00000000fffff984 */ /* 0x000fe20000000800 */
[----:B------:R-:W-:Y:S04]  /*acd0*/  LDGSTS.E [R6], desc[UR18][R226.64], P2 ;  /* 0x00000000e2067fae */ /* 0x000fe80009121852 */
[----:B------:R2:W-:Y:S01]  /*ace0*/  LDGSTS.E [R6+0x4], desc[UR18][R244.64], P1 ;  /* 0x00004000f4067fae */ /* 0x0005e20008921852 */
[----:B------:R-:W-:-:S04]  /*acf0*/  ISETP.GT.AND P1, PT, R2, 0x2, PT ;  /* 0x000000020200780c */ /* 0x000fc80003f24270 */
[----:B------:R-:W-:Y:S01]  /*ad00*/  SEL R7, RZ, 0x4, !P1 ;  /* 0x00000004ff077807 */ /* 0x000fe20004800000 */
[----:B-1----:R-:W3:Y:S03]  /*ad10*/  LDL.LU.64 R226, [R1+0x290] ;  /* 0x0002900001e27983 */ /* 0x002ee60000300a00 */
[----:B------:R-:W-:Y:S01]  /*ad20*/  SEL R7, R7, RZ, !P0 ;  /* 0x000000ff07077207 */ /* 0x000fe20004000000 */
[----:B------:R-:W2:Y:S03]  /*ad30*/  LDL R245, [R1+0x238] ;  /* 0x0002380001f57983 */ /* 0x000ea60000100800 */
[----:B------:R-:W-:Y:S02]  /*ad40*/  ISETP.NE.U32.AND P1, PT, R7, RZ, PT ;  /* 0x000000ff0700720c */ /* 0x000fe40003f25070 */
[----:B------:R-:W4:Y:S01]  /*ad50*/  LDL R7, [R1+0x1e4] ;  /* 0x0001e40001077983 */ /* 0x000f220000100800 */
[----:B--2---:R-:W-:-:S05]  /*ad60*/  LEA R244, P2, R245, R4, 0x2 ;  /* 0x00000004f5f47211 */ /* 0x004fca00078410ff */
[----:B----4-:R-:W-:-:S05]  /*ad70*/  IMAD.X R245, R5, 0x1, R7, P2 ;  /* 0x0000000105f57824 */ /* 0x010fca00010e0607 */
[----:B------:R1:W-:Y:S04]  /*ad80*/  LDGSTS.E [R6+0x8], desc[UR18][R244.64], P1 ;  /* 0x00008000f4067fae */ /* 0x0003e80008921852 */
[----:B------:R-:W1:Y:S01]  /*ad90*/  LDL R245, [R1+0x234] ;  /* 0x0002340001f57983 */ /* 0x000e620000100800 */
[----:B------:R-:W-:-:S04]  /*ada0*/  ISETP.GT.AND P1, PT, R2, 0x3, PT ;  /* 0x000000030200780c */ /* 0x000fc80003f24270 */
[----:B------:R-:W-:-:S04]  /*adb0*/  SEL R7, RZ, 0x4, !P1 ;  /* 0x00000004ff077807 */ /* 0x000fc80004800000 */
[----:B------:R-:W-:-:S04]  /*adc0*/  SEL R7, R7, RZ, !P0 ;  /* 0x000000ff07077207 */ /* 0x000fc80004000000 */
[----:B------:R-:W-:Y:S02]  /*add0*/  ISETP.NE.U32.AND P1, PT, R7, RZ, PT ;  /* 0x000000ff0700720c */ /* 0x000fe40003f25070 */
[----:B-1----:R-:W-:-:S05]  /*ade0*/  LEA R244, P2, R245, R4, 0x2 ;  /* 0x00000004f5f47211 */ /* 0x002fca00078410ff */
[----:B------:R-:W-:Y:S02]  /*adf0*/  IMAD.X R245, R5, 0x1, R0, P2 ;  /* 0x0000000105f57824 */ /* 0x000fe400010e0600 */
[----:B------:R-:W2:Y:S04]  /*ae00*/  LDL R0, [R1+0x164] ;  /* 0x0001640001007983 */ /* 0x000ea80000100800 */
[----:B------:R1:W-:Y:S01]  /*ae10*/  LDGSTS.E [R6+0xc], desc[UR18][R244.64], P1 ;  /* 0x0000c000f4067fae */ /* 0x0003e20008921852 */
[----:B------:R-:W-:-:S04]  /*ae20*/  ISETP.GT.AND P1, PT, R2, 0x20, PT ;  /* 0x000000200200780c */ /* 0x000fc80003f24270 */
[----:B------:R-:W-:-:S04]  /*ae30*/  SEL R7, RZ, 0x4, !P1 ;  /* 0x00000004ff077807 */ /* 0x000fc80004800000 */
[----:B------:R-:W-:Y:S01]  /*ae40*/  SEL R7, R7, RZ, !P0 ;  /* 0x000000ff07077207 */ /* 0x000fe20004000000 */
[----:B------:R-:W1:Y:S03]  /*ae50*/  LDL R245, [R1+0xdc] ;  /* 0x0000dc0001f57983 */ /* 0x000e660000100800 */
[----:B------:R-:W-:Y:S02]  /*ae60*/  ISETP.NE.U32.AND P1, PT, R7, RZ, PT ;  /* 0x000000ff0700720c */ /* 0x000fe40003f25070 */
[----:B------:R-:W4:Y:S01]  /*ae70*/  LDL R7, [R1+0x16c] ;  /* 0x00016c0001077983 */ /* 0x000f220000100800 */
[----:B-1----:R-:W-:-:S05]  /*ae80*/  LEA R244, P2, R245, R4, 0x2 ;  /* 0x00000004f5f47211 */ /* 0x002fca00078410ff */
[----:B----4-:R-:W-:-:S05]  /*ae90*/  IMAD.X R245, R5, 0x1, R7, P2 ;  /* 0x0000000105f57824 */ /* 0x010fca00010e0607 */
        /* <DEDUP_REMOVED lines=16> */
[----:B--2---:R-:W-:Y:S02]  /*afa0*/  IMAD.X R245, R5, 0x1, R0, P2 ;  /* 0x0000000105f57824 */ /* 0x004fe400010e0600 */
[----:B------:R-:W2:Y:S04]  /*afb0*/  LDL R0, [R1+0x1d8] ;  /* 0x0001d80001007983 */ /* 0x000ea80000100800 */
[----:B------:R1:W-:Y:S04]  /*afc0*/  LDGSTS.E [R6+0x4008], desc[UR18][R244.64], P1 ;  /* 0x04008000f4067fae */ /* 0x0003e80008921852 */
[----:B------:R-:W1:Y:S01]  /*afd0*/  LDL R245, [R1+0xd0] ;  /* 0x0000d00001f57983 */ /* 0x000e620000100800 */
[----:B------:R-:W-:-:S04]  /*afe0*/  ISETP.GT.AND P1, PT, R2, 0x23, PT ;  /* 0x000000230200780c */ /* 0x000fc80003f24270 */
[----:B------:R-:W-:-:S04]  /*aff0*/  SEL R7, RZ, 0x4, !P1 ;  /* 0x00000004ff077807 */ /* 0x000fc80004800000 */
[----:B------:R-:W-:Y:S02]  /*b000*/  SEL R7, R7, RZ, !P0 ;  /* 0x000000ff07077207 */ /* 0x000fe40004000000 */
[----:B-1----:R-:W-:Y:S02]  /*b010*/  LEA R244, P2, R245, R4, 0x2 ;  /* 0x00000004f5f47211 */ /* 0x002fe400078410ff */
[----:B------:R-:W4:Y:S01]  /*b020*/  LDL R245, [R1+0x160] ;  /* 0x0001600001f57983 */ /* 0x000f220000100800 */
[----:B------:R-:W-:-:S03]  /*b030*/  ISETP.NE.U32.AND P1, PT, R7, RZ, PT ;  /* 0x000000ff0700720c */ /* 0x000fc60003f25070 */
[----:B------:R-:W3:Y:S01]  /*b040*/  LDL R7, [R1+0x278] ;  /* 0x0002780001077983 */ /* 0x000ee20000100800 */
[----:B----4-:R-:W-:-:S09]  /*b050*/  IMAD.X R245, R5, 0x1, R245, P2 ;  /* 0x0000000105f57824 */ /* 0x010fd200010e06f5 */
[----:B------:R1:W-:Y:S01]  /*b060*/  LDGSTS.E [R6+0x400c], desc[UR18][R244.64], P1 ;  /* 0x0400c000f4067fae */ /* 0x0003e20008921852 */
[----:B------:R-:W-:-:S04]  /*b070*/  ISETP.GT.AND P1, PT, R2, 0x4, PT ;  /* 0x000000040200780c */ /* 0x000fc80003f24270 */
[----:B-1----:R-:W-:-:S04]  /*b080*/  SEL R6, RZ, 0x4, !P1 ;  /* 0x00000004ff067807 */ /* 0x002fc80004800000 */
[----:B------:R-:W-:-:S04]  /*b090*/  SEL R6, R6, RZ, !P0 ;  /* 0x000000ff06067207 */ /* 0x000fc80004000000 */
[----:B------:R-:W-:Y:S02]  /*b0a0*/  ISETP.NE.U32.AND P1, PT, R6, RZ, PT ;  /* 0x000000ff0600720c */ /* 0x000fe40003f25070 */
[----:B------:R-:W4:Y:S01]  /*b0b0*/  LDL R6, [R1+0x1dc] ;  /* 0x0001dc0001067983 */ /* 0x000f220000100800 */
[----:B------:R-:W-:-:S03]  /*b0c0*/  LEA R244, P2, R235, R4, 0x2 ;  /* 0x00000004ebf47211 */ /* 0x000fc600078410ff */
[----:B------:R-:W2:Y:S02]  /*b0d0*/  LDL.LU R235, [R1+0x28c] ;  /* 0x00028c0001eb7983 */ /* 0x000ea40000300800 */
[----:B----4-:R-:W-:Y:S02]  /*b0e0*/  IMAD.X R245, R5, 0x1, R6, P2 ;  /* 0x0000000105f57824 */ /* 0x010fe400010e0606 */
[----:B---3--:R-:W-:-:S05]  /*b0f0*/  VIADD R6, R7, UR5 ;  /* 0x0000000507067c36 */ /* 0x008fca0008000000 */
[----:B------:R1:W-:Y:S04]  /*b100*/  LDGSTS.E [R6], desc[UR18][R244.64], P1 ;  /* 0x00000000f4067fae */ /* 0x0003e80008921852 */
        /* <DEDUP_REMOVED lines=8> */
[----:B------:R1:W-:Y:S01]  /*b190*/  LDGSTS.E [R6+0x4], desc[UR18][R244.64], P1 ;  /* 0x00004000f4067fae */ /* 0x0003e20008921852 */
[----:B------:R-:W-:-:S04]  /*b1a0*/  ISETP.GT.AND P1, PT, R2, 0x6, PT ;  /* 0x000000060200780c */ /* 0x000fc80003f24270 */
[----:B------:R-:W-:-:S04]  /*b1b0*/  SEL R7, RZ, 0x4, !P1 ;  /* 0x00000004ff077807 */ /* 0x000fc80004800000 */
[----:B------:R-:W-:Y:S01]  /*b1c0*/  SEL R7, R7, RZ, !P0 ;  /* 0x000000ff07077207 */ /* 0x000fe20004000000 */
[----:B------:R-:W1:Y:S03]  /*b1d0*/  LDL R245, [R1+0x22c] ;  /* 0x00022c0001f57983 */ /* 0x000e660000100800 */
[----:B------:R-:W-:Y:S02]  /*b1e0*/  ISETP.NE.U32.AND P1, PT, R7, RZ, PT ;  /* 0x000000ff0700720c */ /* 0x000fe40003f25070 */
[----:B------:R-:W3:Y:S01]  /*b1f0*/  LDL R7, [R1+0x1d4] ;  /* 0x0001d40001077983 */ /* 0x000ee20000100800 */
[----:B-1----:R-:W-:-:S05]  /*b200*/  LEA R244, P2, R245, R4, 0x2 ;  /* 0x00000004f5f47211 */ /* 0x002fca00078410ff */
[----:B---3--:R-:W-:-:S05]  /*b210*/  IMAD.X R245, R5, 0x1, R7, P2 ;  /* 0x0000000105f57824 */ /* 0x008fca00010e0607 */
        /* <DEDUP_REMOVED lines=42> */
[----:B------:R-:W3:Y:S01]  /*b4c0*/  LDL R7, [R1+0x274] ;  /* 0x0002740001077983 */ /* 0x000ee20000100800 */
[----:B-1----:R-:W-:-:S05]  /*b4d0*/  LEA R244, P2, R245, R4, 0x2 ;  /* 0x00000004f5f47211 */ /* 0x002fca00078410ff */
[----:B--2---:R-:W-:Y:S02]  /*b4e0*/  IMAD.X R245, R5, 0x1, R0, P2 ;  /* 0x0000000105f57824 */ /* 0x004fe400010e0600 */
[----:B------:R-:W2:Y:S04]  /*b4f0*/  LDL R0, [R1+0x1c4] ;  /* 0x0001c40001007983 */ /* 0x000ea80000100800 */
[----:B------:R1:W-:Y:S01]  /*b500*/  LDGSTS.E [R6+0x400c], desc[UR18][R244.64], P1 ;  /* 0x0400c000f4067fae */ /* 0x0003e20008921852 */
[----:B------:R-:W-:-:S04]  /*b510*/  ISETP.GT.AND P1, PT, R2, 0x8, PT ;  /* 0x000000080200780c */ /* 0x000fc80003f24270 */
[----:B-1----:R-:W-:Y:S01]  /*b520*/  SEL R6, RZ, 0x4, !P1 ;  /* 0x00000004ff067807 */ /* 0x002fe20004800000 */
[----:B------:R-:W4:Y:S03]  /*b530*/  LDL R245, [R1+0x224] ;  /* 0x0002240001f57983 */ /* 0x000f260000100800 */
[----:B------:R-:W-:-:S04]  /*b540*/  SEL R6, R6, RZ, !P0 ;  /* 0x000000ff06067207 */ /* 0x000fc80004000000 */
[----:B------:R-:W-:Y:S02]  /*b550*/  ISETP.NE.U32.AND P1, PT, R6, RZ, PT ;  /* 0x000000ff0600720c */ /* 0x000fe40003f25070 */
[----:B------:R-:W3:Y:S01]  /*b560*/  LDL R6, [R1+0x1cc] ;  /* 0x0001cc0001067983 */ /* 0x000ee20000100800 */
[----:B----4-:R-:W-:-:S05]  /*b570*/  LEA R244, P2, R245, R4, 0x2 ;  /* 0x00000004f5f47211 */ /* 0x010fca00078410ff */
[----:B---3--:R-:W-:Y:S02]  /*b580*/  IMAD.X R245, R5, 0x1, R6, P2 ;  /* 0x0000000105f57824 */ /* 0x008fe400010e0606 */
[----:B------:R-:W-:-:S05]  /*b590*/  VIADD R6, R7, UR5 ;  /* 0x0000000507067c36 */ /* 0x000fca0008000000 */
[----:B------:R1:W-:Y:S01]  /*b5a0*/  LDGSTS.E [R6], desc[UR18][R244.64], P1 ;  /* 0x00000000f4067fae */ /* 0x0003e20008921852 */
        /* <DEDUP_REMOVED lines=57> */
[----:B------:R-:W-:Y:S02]  /*b940*/  SEL R7, R7, RZ, !P0 ;  /* 0x000000ff07077207 */ /* 0x000fe40004000000 */
[----:B-1----:R-:W-:Y:S02]  /*b950*/  LEA R244, P2, R245, R4, 0x2 ;  /* 0x00000004f5f47211 */ /* 0x002fe400078410ff */
[----:B------:R-:W3:Y:S01]  /*b960*/  LDL R245, [R1+0x140] ;  /* 0x0001400001f57983 */ /* 0x000ee20000100800 */
[----:B------:R-:W-:-:S03]  /*b970*/  ISETP.NE.U32.AND P1, PT, R7, RZ, PT ;  /* 0x000000ff0700720c */ /* 0x000fc60003f25070 */
[----:B------:R-:W4:Y:S01]  /*b980*/  LDL R7, [R1+0x1bc] ;  /* 0x0001bc0001077983 */ /* 0x000f220000100800 */
[----:B---3--:R-:W-:-:S09]  /*b990*/  IMAD.X R245, R5, 0x1, R245, P2 ;  /* 0x0000000105f57824 */ /* 0x008fd200010e06f5 */
[----:B------:R1:W-:Y:S04]  /*b9a0*/  LDGSTS.E [R6+0x400c], desc[UR18][R244.64], P1 ;  /* 0x0400c000f4067fae */ /* 0x0003e80008921852 */
[----:B------:R-:W3:Y:S01]  /*b9b0*/  LDL R245, [R1+0x7c] ;  /* 0x00007c0001f57983 */ /* 0x000ee20000100800 */
[----:B------:R-:W-:-:S04]  /*b9c0*/  ISETP.GT.AND P1, PT, R2, 0xc, PT ;  /* 0x0000000c0200780c */ /* 0x000fc80003f24270 */
[----:B-1----:R-:W-:-:S04]  /*b9d0*/  SEL R6, RZ, 0x4, !P1 ;  /* 0x00000004ff067807 */ /* 0x002fc80004800000 */
[----:B------:R-:W-:-:S04]  /*b9e0*/  SEL R6, R6, RZ, !P0 ;  /* 0x000000ff06067207 */ /* 0x000fc80004000000 */
[----:B------:R-:W-:Y:S01]  /*b9f0*/  ISETP.NE.U32.AND P1, PT, R6, RZ, PT ;  /* 0x000000ff0600720c */ /* 0x000fe20003f25070 */
[----:B--2---:R-:W-:Y:S02]  /*ba00*/  VIADD R6, R0, UR5 ;  /* 0x0000000500067c36 */ /* 0x004fe40008000000 */
[----:B------:R-:W2:Y:S01]  /*ba10*/  LDL R0, [R1+0x1b0] ;  /* 0x0001b00001007983 */ /* 0x000ea20000100800 */
[----:B---3--:R-:W-:-:S05]  /*ba20*/  LEA R244, P2, R245, R4, 0x2 ;  /* 0x00000004f5f47211 */ /* 0x008fca00078410ff */
[----:B----4-:R-:W-:-:S05]  /*ba30*/  IMAD.X R245, R5, 0x1, R7, P2 ;  /* 0x0000000105f57824 */ /* 0x010fca00010e0607 */
        /* <DEDUP_REMOVED lines=64> */
[----:B------:R1:W-:Y:S01]  /*be40*/  LDGSTS.E [R6+0x400c], desc[UR18][R244.64], P1 ;  /* 0x0400c000f4067fae */ /* 0x0003e20008921852 */
[----:B------:R-:W-:-:S04]  /*be50*/  ISETP.GT.AND P1, PT, R2, 0x10, PT ;  /* 0x000000100200780c */ /* 0x000fc80003f24270 */
[----:B-1----:R-:W-:Y:S01]  /*be60*/  SEL R6, RZ, 0x4, !P1 ;  /* 0x00000004ff067807 */ /* 0x002fe20004800000 */
[----:B------:R-:W3:Y:S03]  /*be70*/  LDL R245, [R1+0x208] ;  /* 0x0002080001f57983 */ /* 0x000ee60000100800 */
[----:B------:R-:W-:-:S04]  /*be80*/  SEL R6, R6, RZ, !P0 ;  /* 0x000000ff06067207 */ /* 0x000fc80004000000 */
[----:B------:R-:W-:Y:S02]  /*be90*/  ISETP.NE.U32.AND P1, PT, R6, RZ, PT ;  /* 0x000000ff0600720c */ /* 0x000fe40003f25070 */
[----:B------:R-:W2:Y:S01]  /*bea0*/  LDL R6, [R1+0x1ac] ;  /* 0x0001ac0001067983 */ /* 0x000ea20000100800 */
[----:B---3--:R-:W-:-:S05]  /*beb0*/  LEA R244, P2, R245, R4, 0x2 ;  /* 0x00000004f5f47211 */ /* 0x008fca00078410ff */
[----:B--2---:R-:W-:Y:S02]  /*bec0*/  IMAD.X R245, R5, 0x1, R6, P2 ;  /* 0x0000000105f57824 */ /* 0x004fe400010e0606 */
[----:B----4-:R-:W-:-:S05]  /*bed0*/  VIADD R6, R7, UR5 ;  /* 0x0000000507067c36 */ /* 0x010fca0008000000 */
[----:B------:R1:W-:Y:S04]  /*bee0*/  LDGSTS.E [R6], desc[UR18][R244.64], P1 ;  /* 0x00000000f4067fae */ /* 0x0003e80008921852 */
        /* <DEDUP_REMOVED lines=279> */
[----:B------:R-:W1:Y:S03]  /*d060*/  LDL.LU.64 R244, [R1+0x10] ;  /* 0x0000100001f47983 */ /* 0x000e660000300a00 */
[----:B------:R-:W-:Y:S02]  /*d070*/  ISETP.NE.U32.AND P1, PT, R7, RZ, PT ;  /* 0x000000ff0700720c */ /* 0x000fe40003f25070 */
[----:B------:R-:W3:Y:S01]  /*d080*/  LDL R7, [R1+0xf0] ;  /* 0x0000f00001077983 */ /* 0x000ee20000100800 */
[----:B--2---:R-:W-:-:S03]  /*d090*/  LEA R4, P2, R0, R4, 0x2 ;  /* 0x0000000400047211 */ /* 0x004fc600078410ff */
[----:B------:R-:W5:Y:S02]  /*d0a0*/  LDL.LU R0, [R1+0x288] ;  /* 0x0002880001007983 */ /* 0x000f640000300800 */
[----:B---3--:R-:W-:-:S05]  /*d0b0*/  IMAD.X R5, R5, 0x1, R7, P2 ;  /* 0x0000000105057824 */ /* 0x008fca00010e0607 */
[----:B------:R2:W-:Y:S01]  /*d0c0*/  LDGSTS.E [R6+0x400c], desc[UR18][R4.64], P1 ;  /* 0x0400c00004067fae */ /* 0x0005e20008921852 */
[----:B-1----:R-:W-:-:S03]  /*d0d0*/  IMAD.WIDE R244, R3, 0x4, R244 ;  /* 0x0000000403f47825 */ /* 0x002fc600078e02f4 */
[----:B------:R-:W0:Y:S01]  /*d0e0*/  LDGDEPBAR ;  /* 0x00000000000079af */ /* 0x000e220000000000 */
[----:B--2---:R-:W1:Y:S03]  /*d0f0*/  S2R R5, SR_TID.X ;  /* 0x0000000000057919 */ /* 0x004e660000002100 */
[----:B------:R-:W2:Y:S01]  /*d100*/  LDL.LU.64 R6, [R1+0x30] ;  /* 0x0000300001067983 */ /* 0x000ea20000300a00 */
[----:B-1----:R-:W-:-:S04]  /*d110*/  LOP3.LUT R5, R5, 0x3f, RZ, 0xc0, !PT ;  /* 0x0000003f05057812 */ /* 0x002fc800078ec0ff */
[----:B------:R-:W-:Y:S02]  /*d120*/  ISETP.GE.AND P1, PT, R5, R2, PT ;  /* 0x000000020500720c */ /* 0x000fe40003f26270 */
[----:B------:R-:W3:Y:S02]  /*d130*/  LDL R5, [R1+0x44] ;  /* 0x0000440001057983 */ /* 0x000ee40000100800 */
[----:B------:R-:W-:-:S04]  /*d140*/  SEL R4, RZ, 0x4, P1 ;  /* 0x00000004ff047807 */ /* 0x000fc80000800000 */
[----:B------:R-:W-:-:S04]  /*d150*/  SEL R4, R4, RZ, !P0 ;  /* 0x000000ff04047207 */ /* 0x000fc80004000000 */
[----:B------:R-:W-:Y:S01]  /*d160*/  ISETP.NE.U32.AND P0, PT, R4, RZ, PT ;  /* 0x000000ff0400720c */ /* 0x000fe20003f05070 */
[----:B------:R-:W-:-:S04]  /*d170*/  IMAD.WIDE R248, R3, 0x4, R248 ;  /* 0x0000000403f87825 */ /* 0x000fc800078e02f8 */
[----:B--2---:R-:W-:-:S05]  /*d180*/  IMAD.WIDE R6, R3, 0x4, R6 ;  /* 0x0000000403067825 */ /* 0x004fca00078e0206 */
[----:B------:R1:W-:Y:S04]  /*d190*/  STL.64 [R1+0x30], R6 ;  /* 0x0000300601007387 */ /* 0x0003e80000100a00 */
[----:B------:R-:W-:Y:S01]  /*d1a0*/  STL.64 [R1+0x10], R244 ;  /* 0x000010f401007387 */ /* 0x000fe20000100a00 */
[----:B---3--:R-:W-:-:S05]  /*d1b0*/  VIADD R4, R5, UR5 ;  /* 0x0000000505047c36 */ /* 0x008fca0008000000 */
[----:B------:R2:W-:Y:S04]  /*d1c0*/  LDGSTS.E [R4+0x10000], desc[UR18][R6.64], P0 ;  /* 0x1000000006047fae */ /* 0x0005e80008121852 */
[----:B------:R-:W-:Y:S04]  /*d1d0*/  LDGSTS.E [R4+0x10400], desc[UR18][R244.64], P0 ;  /* 0x10400000f4047fae */ /* 0x000fe80008121852 */
[----:B------:R-:W-:Y:S04]  /*d1e0*/  LDGSTS.E [R4+0x10800], desc[UR18][R248.64], P0 ;  /* 0x10800000f8047fae */ /* 0x000fe80008121852 */
[----:B-1----:R-:W2:Y:S04]  /*d1f0*/  LDL.LU.64 R6, [R1+0x28] ;  /* 0x0000280001067983 */ /* 0x002ea80000300a00 */
[----:B------:R-:W3:Y:S04]  /*d200*/  LDL R5, [R1+0x260] ;  /* 0x0002600001057983 */ /* 0x000ee80000100800 */
[----:B------:R1:W-:Y:S04]  /*d210*/  STL.64 [R1+0x280], R248 ;  /* 0x000280f801007387 */ /* 0x0003e80000100a00 */
[----:B-1----:R-:W4:Y:S01]  /*d220*/  LDL.LU.64 R248, [R1+0x8] ;  /* 0x0000080001f87983 */ /* 0x002f220000300a00 */
[----:B------:R-:W-:-:S04]  /*d230*/  IMAD.WIDE R12, R3, 0x4, R12 ;  /* 0x00000004030c7825 */ /* 0x000fc800078e020c */
[C---:B------:R-:W-:Y:S01]  /*d240*/  IMAD.WIDE R20, R3.reuse, 0x4, R20 ;  /* 0x0000000403147825 */ /* 0x040fe200078e0214 */
[----:B------:R-:W-:Y:S03]  /*d250*/  LDGSTS.E [R4+0x10c00], desc[UR18][R12.64], P0 ;  /* 0x10c000000c047fae */ /* 0x000fe60008121852 */
        /* <DEDUP_REMOVED lines=21> */
[----:B------:R-:W-:Y:S04]  /*d3b0*/  LDGSTS.E [R4+0x13800], desc[UR18][R236.64], P0 ;  /* 0x13800000ec047fae */ /* 0x000fe80008121852 */
[----:B------:R3:W-:Y:S01]  /*d3c0*/  LDGSTS.E [R4+0x13c00], desc[UR18][R228.64], P0 ;  /* 0x13c00000e4047fae */ /* 0x0007e20008121852 */
[----:B--2---:R-:W-:-:S04]  /*d3d0*/  IMAD.WIDE R6, R3, 0x4, R6 ;  /* 0x0000000403067825 */ /* 0x004fc800078e0206 */
[----:B---3--:R-:W-:Y:S01]  /*d3e0*/  VIADD R4, R5, UR5 ;  /* 0x0000000505047c36 */ /* 0x008fe20008000000 */
[----:B------:R1:W-:Y:S04]  /*d3f0*/  STL.64 [R1+0x28], R6 ;  /* 0x0000280601007387 */ /* 0x0003e80000100a00 */
[----:B------:R-:W-:Y:S01]  /*d400*/  LDGSTS.E [R4+0x10100], desc[UR18][R6.64], P0 ;  /* 0x1010000006047fae */ /* 0x000fe20008121852 */
[----:B----4-:R-:W-:-:S05]  /*d410*/  IMAD.WIDE R248, R3, 0x4, R248 ;  /* 0x0000000403f87825 */ /* 0x010fca00078e02f8 */
[----:B------:R-:W-:Y:S04]  /*d420*/  STL.64 [R1+0x8], R248 ;  /* 0x000008f801007387 */ /* 0x000fe80000100a00 */
[----:B------:R-:W2:Y:S04]  /*d430*/  LDL R5, [R1+0x254] ;  /* 0x0002540001057983 */ /* 0x000ea80000100800 */
[----:B------:R-:W3:Y:S04]  /*d440*/  LDL.LU.64 R244, [R1+0x20] ;  /* 0x0000200001f47983 */ /* 0x000ee80000300a00 */
[----:B-1----:R-:W4:Y:S01]  /*d450*/  LDL.LU.64 R6, [R1] ;  /* 0x0000000001067983 */ /* 0x002f220000300a00 */
[----:B------:R-:W-:-:S03]  /*d460*/  IMAD.WIDE R246, R3, 0x4, R246 ;  /* 0x0000000403f67825 */ /* 0x000fc600078e02f6 */
[----:B------:R-:W-:Y:S01]  /*d470*/  LDGSTS.E [R4+0x10500], desc[UR18][R248.64], P0 ;  /* 0x10500000f8047fae */ /* 0x000fe20008121852 */
        /* <DEDUP_REMOVED lines=25> */
[----:B------:R-:W-:Y:S04]  /*d610*/  LDGSTS.E [R4+0x13900], desc[UR18][R222.64], P0 ;  /* 0x13900000de047fae */ /* 0x000fe80008121852 */
[----:B------:R2:W-:Y:S02]  /*d620*/  LDGSTS.E [R4+0x13d00], desc[UR18][R230.64], P0 ;  /* 0x13d00000e6047fae */ /* 0x0005e40008121852 */
[----:B--2---:R-:W-:Y:S02]  /*d630*/  VIADD R4, R5, UR5 ;  /* 0x0000000505047c36 */ /* 0x004fe40008000000 */
[----:B---3--:R-:W-:-:S04]  /*d640*/  IMAD.WIDE R244, R3, 0x4, R244 ;  /* 0x0000000403f47825 */ /* 0x008fc800078e02f4 */
[C---:B----4-:R-:W-:Y:S01]  /*d650*/  IMAD.WIDE R6, R3.reuse, 0x4, R6 ;  /* 0x0000000403067825 */ /* 0x050fe200078e0206 */
[----:B------:R-:W-:Y:S04]  /*d660*/  STL.64 [R1+0x20], R244 ;  /* 0x000020f401007387 */ /* 0x000fe80000100a00 */
[----:B------:R-:W-:Y:S04]  /*d670*/  LDGSTS.E [R4+0x10200], desc[UR18][R244.64], P0 ;  /* 0x10200000f4047fae */ /* 0x000fe80008121852 */
[----:B------:R1:W-:Y:S04]  /*d680*/  STL.64 [R1], R6 ;  /* 0x0000000601007387 */ /* 0x0003e80000100a00 */
[----:B------:R2:W-:Y:S04]  /*d690*/  LDGSTS.E [R4+0x10600], desc[UR18][R6.64], P0 ;  /* 0x1060000006047fae */ /* 0x0005e80008121852 */
[----:B-1----:R-:W2:Y:S04]  /*d6a0*/  LDL R6, [R1+0x250] ;  /* 0x0002500001067983 */ /* 0x002ea80000100800 */
[----:B------:R-:W3:Y:S01]  /*d6b0*/  LDL.LU.64 R248, [R1+0x18] ;  /* 0x0000180001f87983 */ /* 0x000ee20000300a00 */
[----:B------:R-:W-:-:S03]  /*d6c0*/  IMAD.WIDE R8, R3, 0x4, R8 ;  /* 0x0000000403087825 */ /* 0x000fc600078e0208 */
[----:B------:R-:W4:Y:S01]  /*d6d0*/  LDL.LU.64 R244, [R1+0x38] ;  /* 0x0000380001f47983 */ /* 0x000f220000300a00 */
        /* <DEDUP_REMOVED lines=26> */
[----:B------:R-:W4:Y:S04]  /*d880*/  LDL R5, [R1+0x240] ;  /* 0x0002400001057983 */ /* 0x000f280000100800 */
[----:B------:R4:W-:Y:S01]  /*d890*/  LDGSTS.E [R4+0x13e00], desc[UR18][R232.64], P0 ;  /* 0x13e00000e8047fae */ /* 0x0009e20008121852 */
[----:B--2---:R-:W-:Y:S02]  /*d8a0*/  VIADD R7, R6, UR5 ;  /* 0x0000000506077c36 */ /* 0x004fe40008000000 */
[----:B---3--:R-:W-:-:S05]  /*d8b0*/  IMAD.WIDE R248, R3, 0x4, R248 ;  /* 0x0000000403f87825 */ /* 0x008fca00078e02f8 */
[----:B------:R1:W-:Y:S04]  /*d8c0*/  STL.64 [R1+0x18], R248 ;  /* 0x000018f801007387 */ /* 0x0003e80000100a00 */
[----:B------:R2:W-:Y:S04]  /*d8d0*/  LDGSTS.E [R7+0x10300], desc[UR18][R248.64], P0 ;  /* 0x10300000f8077fae */ /* 0x0005e80008121852 */
[----:B-1----:R2:W5:Y:S04]  /*d8e0*/  LDL.LU.64 R248, [R1+0x280] ;  /* 0x0002800001f87983 */ /* 0x0025680000300a00 */
[----:B------:R-:W3:Y:S01]  /*d8f0*/  LDL R6, [R1+0x4c] ;  /* 0x00004c0001067983 */ /* 0x000ee20000100800 */
[----:B------:R-:W-:-:S04]  /*d900*/  IMAD.WIDE R250, R3, 0x4, R250 ;  /* 0x0000000403fa7825 */ /* 0x000fc800078e02fa */
[C---:B------:R-:W-:Y:S01]  /*d910*/  IMAD.WIDE R10, R3.reuse, 0x4, R10 ;  /* 0x00000004030a7825 */ /* 0x040fe200078e020a */
[----:B------:R2:W-:Y:S03]  /*d920*/  LDGSTS.E [R7+0x10700], desc[UR18][R250.64], P0 ;  /* 0x10700000fa077fae */ /* 0x0005e60008121852 */
        /* <DEDUP_REMOVED lines=24> */
[----:B------:R-:W-:Y:S01]  /*dab0*/  IMAD.WIDE R234, R3, 0x4, R234 ;  /* 0x0000000403ea7825 */ /* 0x000fe200078e02ea */
[----:B------:R2:W-:Y:S03]  /*dac0*/  LDGSTS.E [R7+0x13b00], desc[UR18][R226.64], P0 ;  /* 0x13b00000e2077fae */ /* 0x0005e60008121852 */
[----:B------:R-:W-:Y:S01]  /*dad0*/  VIADD R252, R252, 0x1 ;  /* 0x00000001fcfc7836 */ /* 0x000fe20000000000 */
[----:B------:R2:W-:Y:S01]  /*dae0*/  LDGSTS.E [R7+0x13f00], desc[UR18][R234.64], P0 ;  /* 0x13f00000ea077fae */ /* 0x0005e20008121852 */
[----:B----4-:R-:W-:-:S03]  /*daf0*/  IMAD.WIDE R4, R5, 0x4, R244 ;  /* 0x0000000405047825 */ /* 0x010fc600078e02f4 */
[----:B------:R-:W0:Y:S01]  /*db00*/  LDGDEPBAR ;  /* 0x00000000000079af */ /* 0x000e220000000000 */
[----:B------:R-:W-:Y:S01]  /*db10*/  VIADD R2, R2, 0xffffffc0 ;  /* 0xffffffc002027836 */ /* 0x000fe20000000000 */
[----:B---3--:R-:W-:-:S13]  /*db20*/  ISETP.NE.U32.AND P0, PT, R6, R252, PT ;  /* 0x000000fc0600720c */ /* 0x008fda0003f05070 */
[----:B--2---:R-:W-:Y:S05]  /*db30*/  @P0 BRA `(.L_x_1) ;  /* 0xffffffc800f40947 */ /* 0x004fea000383ffff */
.L_x_0:
[----:B------:R-:W2:Y:S01]  /*db40*/  LDL.LU R245, [R1+0x248] ;  /* 0x0002480001f57983 */ /* 0x000ea20000300800 */
[----:B------:R-:W-:Y:S01]  /*db50*/  ULDC UR5, c[0x0][0x22c] ;  /* 0x00008b0000057ab9 */ /* 0x000fe20000000800 */
[----:B------:R-:W-:Y:S02]  /*db60*/  ULDC UR4, c[0x0][0x22c] ;  /* 0x00008b0000047ab9 */ /* 0x000fe40000000800 */
[----:B------:R-:W3:Y:S04]  /*db70*/  LDL.LU R7, [R1+0x24c] ;  /* 0x00024c0001077983 */ /* 0x000ee80000300800 */
[----:B------:R-:W2:Y:S01]  /*db80*/  LDL.LU R244, [R1+0x244] ;  /* 0x0002440001f47983 */ /* 0x000ea20000300800 */
[----:B------:R-:W-:Y:S02]  /*db90*/  WARPGROUP.DEPBAR.LE gsb0, 0x0 ;  /* 0x00008000000079c5 */ /* 0x000fe40000010000 */
[----:B------:R-:W-:-:S04]  /*dba0*/  DEPBAR.LE SB0, 0x0 ;  /* 0x000080000000791a */ /* 0x000fc80000000000 */
[----:B------:R-:W1:Y:S01]  /*dbb0*/  S2R R6, SR_TID.X ;  /* 0x0000000000067919 */ /* 0x000e620000002100 */
[----:B------:R-:W-:Y:S02]  /*dbc0*/  IMAD.MOV.U32 R8, RZ, RZ, R88 ;  /* 0x000000ffff087224 */ /* 0x000fe400078e0058 */
[----:B------:R-:W-:Y:S02]  /*dbd0*/  IMAD.MOV.U32 R9, RZ, RZ, R90 ;  /* 0x000000ffff097224 */ /* 0x000fe400078e005a */
[----:B------:R-:W-:Y:S02]  /*dbe0*/  IMAD.MOV.U32 R10, RZ, RZ, R24 ;  /* 0x000000ffff0a7224 */ /* 0x000fe400078e0018 */
[----:B------:R-:W-:Y:S02]  /*dbf0*/  IMAD.MOV.U32 R11, RZ, RZ, R26 ;  /* 0x000000ffff0b7224 */ /* 0x000fe400078e001a */
[----:B------:R-:W-:Y:S02]  /*dc00*/  IMAD.MOV.U32 R16, RZ, RZ, R89 ;  /* 0x000000ffff107224 */ /* 0x000fe400078e0059 */
[----:B------:R-:W-:-:S02]  /*dc10*/  IMAD.MOV.U32 R17, RZ, RZ, R91 ;  /* 0x000000ffff117224 */ /* 0x000fc400078e005b */
        /* <DEDUP_REMOVED lines=10> */
[C---:B-1----:R-:W-:Y:S02]  /*dcc0*/  IMAD.SHL.U32 R2, R6.reuse, 0x10, RZ ;  /* 0x0000001006027824 */ /* 0x042fe400078e00ff */
[----:B-----5:R-:W-:-:S02]  /*dcd0*/  IMAD.SHL.U32 R4, R6, 0x40, RZ ;  /* 0x0000004006047824 */ /* 0x020fc400078e00ff */
[----:B------:R-:W-:Y:S01]  /*dce0*/  IMAD.SHL.U32 R3, R6, 0x8, RZ ;  /* 0x0000000806037824 */ /* 0x000fe200078e00ff */
[----:B------:R-:W-:Y:S01]  /*dcf0*/  LOP3.LUT R2, R2, 0xf0, RZ, 0xc0, !PT ;  /* 0x000000f002027812 */ /* 0x000fe200078ec0ff */
[----:B------:R-:W-:Y:S01]  /*dd00*/  IMAD.MOV.U32 R28, RZ, RZ, R96 ;  /* 0x000000ffff1c7224 */ /* 0x000fe200078e0060 */
[----:B------:R-:W-:Y:S01]  /*dd10*/  LOP3.LUT R5, R4, 0x400, RZ, 0xc0, !PT ;  /* 0x0000040004057812 */ /* 0x000fe200078ec0ff */
[C---:B------:R-:W-:Y:S01]  /*dd20*/  VIADD R4, R0.reuse, 0x1 ;  /* 0x0000000100047836 */ /* 0x040fe20000000000 */
[----:B------:R-:W-:Y:S01]  /*dd30*/  LOP3.LUT R3, R3, 0x300, RZ, 0xc0, !PT ;  /* 0x0000030003037812 */ /* 0x000fe200078ec0ff */
[----:B------:R-:W-:Y:S01]  /*dd40*/  IMAD.MOV.U32 R29, RZ, RZ, R98 ;  /* 0x000000ffff1d7224 */ /* 0x000fe200078e0062 */
[----:B------:R-:W-:Y:S01]  /*dd50*/  IADD3 R2, R5, UR7, R2 ;  /* 0x0000000705027c10 */ /* 0x000fe2000fffe002 */
[----:B------:R-:W-:Y:S02]  /*dd60*/  VIADD R5, R0, 0x3 ;  /* 0x0000000300057836 */ /* 0x000fe40000000000 */
[----:B------:R-:W-:-:S02]  /*dd70*/  IMAD.MOV.U32 R30, RZ, RZ, R32 ;  /* 0x000000ffff1e7224 */ /* 0x000fc400078e0020 */
[----:B------:R-:W-:Y:S01]  /*dd80*/  IMAD.IADD R2, R3, 0x1, R2 ;  /* 0x0000000103027824 */ /* 0x000fe200078e0202 */
[----:B------:R-:W-:Y:S01]  /*dd90*/  BAR.SYNC.DEFER_BLOCKING 0x0 ;  /* 0x0000000000007b1d */ /* 0x000fe20000010000 */
[----:B------:R-:W-:Y:S02]  /*dda0*/  VIADD R3, R0, 0x2 ;  /* 0x0000000200037836 */ /* 0x000fe40000000000 */
        /* <DEDUP_REMOVED lines=10> */
[----:B------:R-:W-:Y:S01]  /*de50*/  IMAD.MOV.U32 R93, RZ, RZ, R103 ;  /* 0x000000ffff5d7224 */ /* 0x000fe200078e0067 */
[----:B------:R-:W-:Y:S01]  /*de60*/  STSM.16.M88.4 [R2], R8 ;  /* 0x0000000802007844 */ /* 0x000fe20000000200 */
[----:B------:R-:W-:Y:S02]  /*de70*/  IMAD.MOV.U32 R94, RZ, RZ, R37 ;  /* 0x000000ffff5e7224 */ /* 0x000fe400078e0025 */
[----:B------:R-:W-:Y:S01]  /*de80*/  IMAD.MOV.U32 R95, RZ, RZ, R39 ;  /* 0x000000ffff5f7224 */ /* 0x000fe200078e0027 */
[----:B------:R-:W-:Y:S01]  /*de90*/  BAR.SYNC.DEFER_BLOCKING 0x0 ;  /* 0x0000000000007b1d */ /* 0x000fe20000010000 */
        /* <DEDUP_REMOVED lines=13> */
[----:B------:R-:W-:Y:S01]  /*df70*/  IMAD.MOV.U32 R119, RZ, RZ, R63 ;  /* 0x000000ffff777224 */ /* 0x000fe200078e003f */
[----:B--2---:R-:W-:-:S04]  /*df80*/  ISETP.GE.AND P0, PT, R244, R245, PT ;  /* 0x000000f5f400720c */ /* 0x004fc80003f06270 */
[----:B------:R-:W-:Y:S01]  /*df90*/  ISETP.LT.AND P5, PT, R3, UR5, !P0 ;  /* 0x0000000503007c0c */ /* 0x000fe2000c7a1270 */
[----:B------:R-:W-:Y:S01]  /*dfa0*/  ULDC UR5, c[0x0][0x22c] ;  /* 0x00008b0000057ab9 */ /* 0x000fe20000000800 */
[----:B------:R-:W-:Y:S02]  /*dfb0*/  LOP3.LUT R3, R6, 0x7f, RZ, 0xc0, !PT ;  /* 0x0000007f06037812 */ /* 0x000fe400078ec0ff */
[----:B------:R-:W-:Y:S01]  /*dfc0*/  ISETP.LT.AND P1, PT, R4, UR4, !P0 ;  /* 0x0000000404007c0c */ /* 0x000fe2000c721270 */
[C---:B------:R-:W-:Y:S01]  /*dfd0*/  VIADD R4, R0.reuse, 0x4 ;  /* 0x0000000400047836 */ /* 0x040fe20000000000 */
[----:B------:R-:W-:Y:S01]  /*dfe0*/  LEA R3, R3, UR7, 0x4 ;  /* 0x0000000703037c11 */ /* 0x000fe2000f8e20ff */
[----:B------:R-:W-:Y:S01]  /*dff0*/  ULDC UR4, c[0x0][0x22c] ;  /* 0x00008b0000047ab9 */ /* 0x000fe20000000800 */
[----:B---3--:R-:W-:Y:S01]  /*e000*/  ISETP.LT.AND P2, PT, R0, R7, !P0 ;  /* 0x000000070000720c */ /* 0x008fe20004741270 */
[----:B------:R-:W-:Y:S01]  /*e010*/  ULDC.64 UR6, c[0x0][0x220] ;  /* 0x0000880000067ab9 */ /* 0x000fe20000000a00 */
[----:B------:R-:W-:Y:S01]  /*e020*/  ISETP.LT.AND P4, PT, R5, UR4, !P0 ;  /* 0x0000000405007c0c */ /* 0x000fe2000c781270 */
[----:B------:R-:W-:Y:S01]  /*e030*/  ULDC UR4, c[0x0][0x248] ;  /* 0x0000920000047ab9 */ /* 0x000fe20000000800 */
[----:B------:R-:W-:Y:S01]  /*e040*/  ISETP.LT.AND P3, PT, R4, UR5, !P0 ;  /* 0x0000000504007c0c */ /* 0x000fe2000c761270 */
[----:B------:R-:W-:Y:S01]  /*e050*/  ULDC UR5, c[0x0][0x244] ;  /* 0x0000910000057ab9 */ /* 0x000fe20000000800 */
[----:B------:R-:W1:Y:S01]  /*e060*/  LDS.128 R4, [R3] ;  /* 0x0000000003047984 */ /* 0x000e620000000c00 */
[----:B------:R-:W-:Y:S06]  /*e070*/  BAR.SYNC.DEFER_BLOCKING 0x0 ;  /* 0x0000000000007b1d */ /* 0x000fec0000010000 */
[----:B------:R-:W-:Y:S02]  /*e080*/  STSM.16.M88.4 [R2], R16 ;  /* 0x0000001002007844 */ /* 0x000fe40000000200 */
[----:B------:R-:W-:Y:S06]  /*e090*/  BAR.SYNC.DEFER_BLOCKING 0x0 ;  /* 0x0000000000007b1d */ /* 0x000fec0000010000 */
[----:B------:R-:W2:Y:S02]  /*e0a0*/  LDS.128 R12, [R3] ;  /* 0x00000000030c7984 */ /* 0x000ea40000000c00 */
[----:B------:R-:W-:Y:S06]  /*e0b0*/  BAR.SYNC.DEFER_BLOCKING 0x0 ;  /* 0x0000000000007b1d */ /* 0x000fec0000010000 */
[----:B------:R-:W-:Y:S02]  /*e0c0*/  STSM.16.M88.4 [R2], R20 ;  /* 0x0000001402007844 */ /* 0x000fe40000000200 */
[----:B------:R-:W-:Y:S06]  /*e0d0*/  BAR.SYNC.DEFER_BLOCKING 0x0 ;  /* 0x0000000000007b1d */ /* 0x000fec0000010000 */
[----:B------:R-:W3:Y:S02]  /*e0e0*/  LDS.128 R8, [R3] ;  /* 0x0000000003087984 */ /* 0x000ee40000000c00 */
[----:B------:R-:W-:Y:S06]  /*e0f0*/  BAR.SYNC.DEFER_BLOCKING 0x0 ;  /* 0x0000000000007b1d */ /* 0x000fec0000010000 */
[----:B------:R-:W-:Y:S02]  /*e100*/  STSM.16.M88.4 [R2], R24 ;  /* 0x0000001802007844 */ /* 0x000fe40000000200 */
[----:B------:R-:W-:Y:S06]  /*e110*/  BAR.SYNC.DEFER_BLOCKING 0x0 ;  /* 0x0000000000007b1d */ /* 0x000fec0000010000 */
[----:B------:R-:W4:Y:S02]  /*e120*/  LDS.128 R20, [R3] ;  /* 0x0000000003147984 */ /* 0x000f240000000c00 */
[----:B------:R-:W-:Y:S06]  /*e130*/  BAR.SYNC.DEFER_BLOCKING 0x0 ;  /* 0x0000000000007b1d */ /* 0x000fec0000010000 */
[----:B------:R-:W-:Y:S02]  /*e140*/  STSM.16.M88.4 [R2], R28 ;  /* 0x0000001c02007844 */ /* 0x000fe40000000200 */
[----:B------:R-:W-:Y:S06]  /*e150*/  BAR.SYNC.DEFER_BLOCKING 0x0 ;  /* 0x0000000000007b1d */ /* 0x000fec0000010000 */
[----:B------:R-:W4:Y:S02]  /*e160*/  LDS.128 R16, [R3] ;  /* 0x0000000003107984 */ /* 0x000f240000000c00 */
[----:B------:R-:W-:Y:S06]  /*e170*/  BAR.SYNC.DEFER_BLOCKING 0x0 ;  /* 0x0000000000007b1d */ /* 0x000fec0000010000 */
[----:B------:R1:W-:Y:S02]  /*e180*/  STSM.16.M88.4 [R2], R88 ;  /* 0x0000005802007844 */ /* 0x0003e40000000200 */
[----:B------:R-:W-:Y:S01]  /*e190*/  BAR.SYNC.DEFER_BLOCKING 0x0 ;  /* 0x0000000000007b1d */ /* 0x000fe20000010000 */
[----:B-1----:R-:W-:-:S02]  /*e1a0*/  IMAD.MOV.U32 R88, RZ, RZ, R104 ;  /* 0x000000ffff587224 */ /* 0x002fc400078e0068 */
[----:B------:R-:W-:Y:S02]  /*e1b0*/  IMAD.MOV.U32 R89, RZ, RZ, R106 ;  /* 0x000000ffff597224 */ /* 0x000fe400078e006a */
[----:B------:R-:W-:Y:S02]  /*e1c0*/  IMAD.MOV.U32 R90, RZ, RZ, R40 ;  /* 0x000000ffff5a7224 */ /* 0x000fe400078e0028 */
[----:B------:R-:W-:Y:S02]  /*e1d0*/  IMAD.MOV.U32 R91, RZ, RZ, R42 ;  /* 0x000000ffff5b7224 */ /* 0x000fe400078e002a */
[----:B------:R-:W-:Y:S02]  /*e1e0*/  IMAD.MOV.U32 R106, RZ, RZ, R49 ;  /* 0x000000ffff6a7224 */ /* 0x000fe400078e0031 */
[----:B------:R-:W-:Y:S01]  /*e1f0*/  IMAD.MOV.U32 R104, RZ, RZ, R113 ;  /* 0x000000ffff687224 */ /* 0x000fe200078e0071 */
[----:B------:R-:W1:Y:S01]  /*e200*/  LDS.128 R28, [R3] ;  /* 0x00000000031c7984 */ /* 0x000e620000000c00 */
[----:B------:R-:W-:-:S02]  /*e210*/  IMAD.MOV.U32 R113, RZ, RZ, R123 ;  /* 0x000000ffff717224 */ /* 0x000fc400078e007b */
[----:B------:R-:W-:Y:S01]  /*e220*/  IMAD.MOV.U32 R123, RZ, RZ, R67 ;  /* 0x000000ffff7b7224 */ /* 0x000fe200078e0043 */
[----:B------:R-:W-:Y:S06]  /*e230*/  BAR.SYNC.DEFER_BLOCKING 0x0 ;  /* 0x0000000000007b1d */ /* 0x000fec0000010000 */
[----:B------:R-:W-:Y:S02]  /*e240*/  STSM.16.M88.4 [R2], R32 ;  /* 0x0000002002007844 */ /* 0x000fe40000000200 */
[----:B------:R-:W-:Y:S06]  /*e250*/  BAR.SYNC.DEFER_BLOCKING 0x0 ;  /* 0x0000000000007b1d */ /* 0x000fec0000010000 */
[----:B------:R-:W1:Y:S02]  /*e260*/  LDS.128 R24, [R3] ;  /* 0x0000000003187984 */ /* 0x000e640000000c00 */
[----:B------:R-:W-:Y:S06]  /*e270*/  BAR.SYNC.DEFER_BLOCKING 0x0 ;  /* 0x0000000000007b1d */ /* 0x000fec0000010000 */
[----:B------:R2:W-:Y:S02]  /*e280*/  STSM.16.M88.4 [R2], R92 ;  /* 0x0000005c02007844 */ /* 0x0005e40000000200 */
[----:B------:R-:W-:Y:S01]  /*e290*/  BAR.SYNC.DEFER_BLOCKING 0x0 ;  /* 0x0000000000007b1d */ /* 0x000fe20000010000 */
[----:B--2---:R-:W-:-:S02]  /*e2a0*/  IMAD.MOV.U32 R94, RZ, RZ, R44 ;  /* 0x000000ffff5e7224 */ /* 0x004fc400078e002c */
[----:B------:R-:W-:Y:S02]  /*e2b0*/  IMAD.MOV.U32 R95, RZ, RZ, R46 ;  /* 0x000000ffff5f7224 */ /* 0x000fe400078e002e */
[----:B------:R-:W-:Y:S02]  /*e2c0*/  IMAD.MOV.U32 R92, RZ, RZ, R108 ;  /* 0x000000ffff5c7224 */ /* 0x000fe400078e006c */
[----:B------:R-:W-:Y:S02]  /*e2d0*/  IMAD.MOV.U32 R93, RZ, RZ, R110 ;  /* 0x000000ffff5d7224 */ /* 0x000fe400078e006e */
[----:B------:R-:W-:Y:S02]  /*e2e0*/  IMAD.MOV.U32 R110, RZ, RZ, R53 ;  /* 0x000000ffff6e7224 */ /* 0x000fe400078e0035 */
[----:B------:R-:W-:Y:S01]  /*e2f0*/  IMAD.MOV.U32 R108, RZ, RZ, R117 ;  /* 0x000000ffff6c7224 */ /* 0x000fe200078e0075 */
[----:B------:R-:W2:Y:S01]  /*e300*/  LDS.128 R36, [R3] ;  /* 0x0000000003247984 */ /* 0x000ea20000000c00 */
[----:B------:R-:W-:-:S02]  /*e310*/  IMAD.MOV.U32 R117, RZ, RZ, R127 ;  /* 0x000000ffff757224 */ /* 0x000fc400078e007f */
[----:B------:R-:W-:Y:S01]  /*e320*/  IMAD.MOV.U32 R127, RZ, RZ, R71 ;  /* 0x000000ffff7f7224 */ /* 0x000fe200078e0047 */
[----:B------:R-:W-:Y:S06]  /*e330*/  BAR.SYNC.DEFER_BLOCKING 0x0 ;  /* 0x0000000000007b1d */ /* 0x000fec0000010000 */
[----:B------:R-:W-:Y:S02]  /*e340*/  STSM.16.M88.4 [R2], R88 ;  /* 0x0000005802007844 */ /* 0x000fe40000000200 */
[----:B------:R-:W-:Y:S06]  /*e350*/  BAR.SYNC.DEFER_BLOCKING 0x0 ;  /* 0x0000000000007b1d */ /* 0x000fec0000010000 */
[----:B------:R-:W2:Y:S02]  /*e360*/  LDS.128 R32, [R3] ;  /* 0x0000000003207984 */ /* 0x000ea40000000c00 */
[----:B------:R-:W-:Y:S06]  /*e370*/  BAR.SYNC.DEFER_BLOCKING 0x0 ;  /* 0x0000000000007b1d */ /* 0x000fec0000010000 */
[----:B------:R3:W-:Y:S02]  /*e380*/  STSM.16.M88.4 [R2], R96 ;  /* 0x0000006002007844 */ /* 0x0007e40000000200 */
[----:B------:R-:W-:Y:S01]  /*e390*/  BAR.SYNC.DEFER_BLOCKING 0x0 ;  /* 0x0000000000007b1d */ /* 0x000fe20000010000 */
[----:B---3--:R-:W-:-:S02]  /*e3a0*/  IMAD.MOV.U32 R96, RZ, RZ, R112 ;  /* 0x000000ffff607224 */ /* 0x008fc400078e0070 */
[----:B------:R-:W-:Y:S02]  /*e3b0*/  IMAD.MOV.U32 R97, RZ, RZ, R114 ;  /* 0x000000ffff617224 */ /* 0x000fe400078e0072 */
[----:B------:R-:W-:Y:S02]  /*e3c0*/  IMAD.MOV.U32 R98, RZ, RZ, R48 ;  /* 0x000000ffff627224 */ /* 0x000fe400078e0030 */
[----:B------:R-:W-:Y:S02]  /*e3d0*/  IMAD.MOV.U32 R99, RZ, RZ, R50 ;  /* 0x000000ffff637224 */ /* 0x000fe400078e0032 */
[----:B------:R-:W-:Y:S02]  /*e3e0*/  IMAD.MOV.U32 R114, RZ, RZ, R57 ;  /* 0x000000ffff727224 */ /* 0x000fe400078e0039 */
[----:B------:R-:W-:Y:S01]  /*e3f0*/  IMAD.MOV.U32 R112, RZ, RZ, R121 ;  /* 0x000000ffff707224 */ /* 0x000fe200078e0079 */
[----:B------:R-:W3:Y:S01]  /*e400*/  LDS.128 R44, [R3] ;  /* 0x00000000032c7984 */ /* 0x000ee20000000c00 */
[----:B------:R-:W-:-:S02]  /*e410*/  IMAD.MOV.U32 R121, RZ, RZ, R131 ;  /* 0x000000ffff797224 */ /* 0x000fc400078e0083 */
[----:B------:R-:W-:Y:S01]  /*e420*/  IMAD.MOV.U32 R131, RZ, RZ, R75 ;  /* 0x000000ffff837224 */ /* 0x000fe200078e004b */
[----:B------:R-:W-:Y:S06]  /*e430*/  BAR.SYNC.DEFER_BLOCKING 0x0 ;  /* 0x0000000000007b1d */ /* 0x000fec0000010000 */
[----:B------:R-:W-:Y:S02]  /*e440*/  STSM.16.M88.4 [R2], R92 ;  /* 0x0000005c02007844 */ /* 0x000fe40000000200 */
[----:B------:R-:W-:Y:S06]  /*e450*/  BAR.SYNC.DEFER_BLOCKING 0x0 ;  /* 0x0000000000007b1d */ /* 0x000fec0000010000 */
[----:B------:R-:W3:Y:S02]  /*e460*/  LDS.128 R40, [R3] ;  /* 0x0000000003287984 */ /* 0x000ee40000000c00 */
[----:B------:R-:W-:Y:S06]  /*e470*/  BAR.SYNC.DEFER_BLOCKING 0x0 ;  /* 0x0000000000007b1d */ /* 0x000fec0000010000 */
[----:B------:R4:W-:Y:S02]  /*e480*/  STSM.16.M88.4 [R2], R100 ;  /* 0x0000006402007844 */ /* 0x0009e40000000200 */
[----:B------:R-:W-:Y:S01]  /*e490*/  BAR.SYNC.DEFER_BLOCKING 0x0 ;  /* 0x0000000000007b1d */ /* 0x000fe20000010000 */
[----:B----4-:R-:W-:-:S02]  /*e4a0*/  IMAD.MOV.U32 R100, RZ, RZ, R116 ;  /* 0x000000ffff647224 */ /* 0x010fc400078e0074 */
[----:B------:R-:W-:Y:S02]  /*e4b0*/  IMAD.MOV.U32 R101, RZ, RZ, R118 ;  /* 0x000000ffff657224 */ /* 0x000fe400078e0076 */
[----:B------:R-:W-:Y:S02]  /*e4c0*/  IMAD.MOV.U32 R102, RZ, RZ, R52 ;  /* 0x000000ffff667224 */ /* 0x000fe400078e0034 */
[----:B------:R-:W-:Y:S02]  /*e4d0*/  IMAD.MOV.U32 R103, RZ, RZ, R54 ;  /* 0x000000ffff677224 */ /* 0x000fe400078e0036 */
[----:B------:R-:W-:Y:S02]  /*e4e0*/  IMAD.MOV.U32 R118, RZ, RZ, R61 ;  /* 0x000000ffff767224 */ /* 0x000fe400078e003d */
[----:B------:R-:W-:Y:S01]  /*e4f0*/  IMAD.MOV.U32 R116, RZ, RZ, R125 ;  /* 0x000000ffff747224 */ /* 0x000fe200078e007d */
[----:B------:R-:W4:Y:S01]  /*e500*/  LDS.128 R88, [R3] ;  /* 0x0000000003587984 */ /* 0x000f220000000c00 */
[----:B------:R-:W-:-:S02]  /*e510*/  IMAD.MOV.U32 R125, RZ, RZ, R135 ;  /* 0x000000ffff7d7224 */ /* 0x000fc400078e0087 */
[----:B------:R-:W-:Y:S01]  /*e520*/  IMAD.MOV.U32 R135, RZ, RZ, R79 ;  /* 0x000000ffff877224 */ /* 0x000fe200078e004f */
        /* <DEDUP_REMOVED lines=101> */
[----:B---3--:R-:W-:-:S05]  /*eb80*/  IMAD R129, R244, UR5, RZ ;  /* 0x00000005f4817c24 */ /* 0x008fca000f8e02ff */
[----:B------:R-:W-:Y:S01]  /*eb90*/  ULDC UR5, c[0x0][0x22c] ;  /* 0x00008b0000057ab9 */ /* 0x000fe20000000800 */
[----:B------:R-:W-:Y:S01]  /*eba0*/  IMAD R131, R0, UR4, RZ ;  /* 0x0000000400837c24 */ /* 0x000fe2000f8e02ff */
[----:B------:R-:W-:-:S04]  /*ebb0*/  LEA R128, P6, R129, UR6, 0x2 ;  /* 0x0000000681807c11 */ /* 0x000fc8000f8c10ff */
[----:B------:R-:W-:Y:S02]  /*ebc0*/  LEA.HI.X.SX32 R129, R129, UR7, 0x2, P6 ;  /* 0x0000000781817c11 */ /* 0x000fe4000b0f16ff */
[C---:B------:R-:W-:Y:S01]  /*ebd0*/  LEA R130, P6, R131.reuse, R128, 0x2 ;  /* 0x0000008083827211 */ /* 0x040fe200078c10ff */
[----:B------:R-:W3:Y:S01]  /*ebe0*/  LDS.128 R116, [R3] ;  /* 0x0000000003747984 */ /* 0x000ee20000000c00 */
[----:B------:R-:W-:Y:S06]  /*ebf0*/  BAR.SYNC.DEFER_BLOCKING 0x0 ;  /* 0x0000000000007b1d */ /* 0x000fec0000010000 */
[----:B------:R-:W-:Y:S02]  /*ec00*/  STSM.16.M88.4 [R2], R124 ;  /* 0x0000007c02007844 */ /* 0x000fe40000000200 */
[----:B------:R-:W-:Y:S06]  /*ec10*/  BAR.SYNC.DEFER_BLOCKING 0x0 ;  /* 0x0000000000007b1d */ /* 0x000fec0000010000 */
[----:B------:R-:W3:Y:S02]  /*ec20*/  LDS.128 R76, [R3] ;  /* 0x00000000034c7984 */ /* 0x000ee40000000c00 */
[----:B------:R-:W-:Y:S06]  /*ec30*/  BAR.SYNC.DEFER_BLOCKING 0x0 ;  /* 0x0000000000007b1d */ /* 0x000fec0000010000 */
[----:B------:R4:W-:Y:S02]  /*ec40*/  STSM.16.M88.4 [R2], R132 ;  /* 0x0000008402007844 */ /* 0x0009e40000000200 */
[----:B------:R-:W-:Y:S01]  /*ec50*/  BAR.SYNC.DEFER_BLOCKING 0x0 ;  /* 0x0000000000007b1d */ /* 0x000fe20000010000 */
[C---:B----4-:R-:W-:Y:S01]  /*ec60*/  VIADD R134, R131.reuse, UR4 ;  /* 0x0000000483867c36 */ /* 0x050fe20008000000 */
[----:B------:R-:W-:Y:S01]  /*ec70*/  LEA.HI.X.SX32 R131, R131, R129, 0x2, P6 ;  /* 0x0000008183837211 */ /* 0x000fe200030f16ff */
[----:B------:R-:W-:-:S02]  /*ec80*/  VIADD R133, R0, 0x5 ;  /* 0x0000000500857836 */ /* 0x000fc40000000000 */
[----:B------:R-:W-:Y:S01]  /*ec90*/  VIADD R135, R0, 0x6 ;  /* 0x0000000600877836 */ /* 0x000fe20000000000 */
[C---:B------:R-:W-:Y:S01]  /*eca0*/  LEA R132, P6, R134.reuse, R128, 0x2 ;  /* 0x0000008086847211 */ /* 0x040fe200078c10ff */
[----:B------:R-:W4:Y:S01]  /*ecb0*/  LDS.128 R120, [R3] ;  /* 0x0000000003787984 */ /* 0x000f220000000c00 */
[----:B------:R-:W-:Y:S06]  /*ecc0*/  BAR.SYNC.DEFER_BLOCKING 0x0 ;  /* 0x0000000000007b1d */ /* 0x000fec0000010000 */
[----:B------:R1:W-:Y:S02]  /*ecd0*/  STSM.16.M88.4 [R2], R136 ;  /* 0x0000008802007844 */ /* 0x0003e40000000200 */
[----:B------:R-:W-:Y:S01]  /*ece0*/  BAR.SYNC.DEFER_BLOCKING 0x0 ;  /* 0x0000000000007b1d */ /* 0x000fe20000010000 */
[----:B-1----:R-:W-:-:S04]  /*ecf0*/  VIADD R136, R134, UR4 ;  /* 0x0000000486887c36 */ /* 0x002fc80008000000 */
[----:B------:R-:W-:Y:S01]  /*ed00*/  VIADD R137, R136, UR4 ;  /* 0x0000000488897c36 */ /* 0x000fe20008000000 */
[----:B------:R-:W1:Y:S02]  /*ed10*/  LDS.128 R80, [R3] ;  /* 0x0000000003507984 */ /* 0x000e640000000c00 */
[----:B------:R-:W-:Y:S06]  /*ed20*/  BAR.SYNC.DEFER_BLOCKING 0x0 ;  /* 0x0000000000007b1d */ /* 0x000fec0000010000 */
[----:B------:R2:W-:Y:S02]  /*ed30*/  STSM.16.M88.4 [R2], R140 ;  /* 0x0000008c02007844 */ /* 0x0005e40000000200 */
[----:B------:R-:W-:Y:S01]  /*ed40*/  BAR.SYNC.DEFER_BLOCKING 0x0 ;  /* 0x0000000000007b1d */ /* 0x000fe20000010000 */
[----:B--2---:R-:W-:-:S02]  /*ed50*/  IMAD.MOV.U32 R142, RZ, RZ, R85 ;  /* 0x000000ffff8e7224 */ /* 0x004fc400078e0055 */
[----:B------:R-:W-:Y:S02]  /*ed60*/  IMAD.MOV.U32 R143, RZ, RZ, R87 ;  /* 0x000000ffff8f7224 */ /* 0x000fe400078e0057 */
[----:B------:R-:W-:Y:S02]  /*ed70*/  IMAD.MOV.U32 R140, RZ, RZ, R149 ;  /* 0x000000ffff8c7224 */ /* 0x000fe400078e0095 */
[----:B------:R-:W-:Y:S01]  /*ed80*/  IMAD.MOV.U32 R141, RZ, RZ, R151 ;  /* 0x000000ffff8d7224 */ /* 0x000fe200078e0097 */
[----:B------:R-:W2:Y:S01]  /*ed90*/  LDS.128 R124, [R3] ;  /* 0x00000000037c7984 */ /* 0x000ea20000000c00 */
[----:B------:R-:W-:Y:S06]  /*eda0*/  BAR.SYNC.DEFER_BLOCKING 0x0 ;  /* 0x0000000000007b1d */ /* 0x000fec0000010000 */
[----:B------:R-:W-:Y:S02]  /*edb0*/  STSM.16.M88.4 [R2], R144 ;  /* 0x0000009002007844 */ /* 0x000fe40000000200 */
[----:B------:R-:W-:Y:S06]  /*edc0*/  BAR.SYNC.DEFER_BLOCKING 0x0 ;  /* 0x0000000000007b1d */ /* 0x000fec0000010000 */
[----:B------:R-:W2:Y:S02]  /*edd0*/  LDS.128 R84, [R3] ;  /* 0x0000000003547984 */ /* 0x000ea40000000c00 */
[----:B------:R-:W-:Y:S06]  /*ede0*/  BAR.SYNC.DEFER_BLOCKING 0x0 ;  /* 0x0000000000007b1d */ /* 0x000fec0000010000 */
[----:B------:R3:W-:Y:S02]  /*edf0*/  STSM.16.M88.4 [R2], R140 ;  /* 0x0000008c02007844 */ /* 0x0007e40000000200 */
[----:B------:R-:W-:Y:S01]  /*ee00*/  BAR.SYNC.DEFER_BLOCKING 0x0 ;  /* 0x0000000000007b1d */ /* 0x000fe20000010000 */
[----:B---3--:R-:W-:-:S05]  /*ee10*/  VIADD R2, R0, 0x7 ;  /* 0x0000000700027836 */ /* 0x008fca0000000000 */
[----:B------:R3:W-:Y:S01]  /*ee20*/  @P2 STG.E desc[UR18][R130.64], R4 ;  /* 0x0000000482002986 */ /* 0x0007e2000c101912 */
[----:B------:R-:W-:Y:S01]  /*ee30*/  ISETP.LT.AND P2, PT, R133, UR5, !P0 ;  /* 0x0000000585007c0c */ /* 0x000fe2000c741270 */
[----:B------:R-:W-:Y:S01]  /*ee40*/  ULDC UR5, c[0x0][0x22c] ;  /* 0x00008b0000057ab9 */ /* 0x000fe20000000800 */
[----:B------:R-:W-:Y:S02]  /*ee50*/  LEA.HI.X.SX32 R133, R134, R129, 0x2, P6 ;  /* 0x0000008186857211 */ /* 0x000fe400030f16ff */
[----:B------:R-:W-:-:S03]  /*ee60*/  LEA R134, P6, R136, R128, 0x2 ;  /* 0x0000008088867211 */ /* 0x000fc600078c10ff */
[----:B------:R4:W-:Y:S01]  /*ee70*/  @P1 STG.E desc[UR18][R132.64], R12 ;  /* 0x0000000c84001986 */ /* 0x0009e2000c101912 */
[----:B------:R-:W-:Y:S01]  /*ee80*/  ISETP.LT.AND P1, PT, R135, UR5, !P0 ;  /* 0x0000000587007c0c */ /* 0x000fe2000c721270 */
[----:B------:R-:W-:Y:S01]  /*ee90*/  ULDC UR5, c[0x0][0x22c] ;  /* 0x00008b0000057ab9 */ /* 0x000fe20000000800 */
[----:B------:R-:W-:Y:S01]  /*eea0*/  LEA.HI.X.SX32 R135, R136, R129, 0x2, P6 ;  /* 0x0000008188877211 */ /* 0x000fe200030f16ff */
[C---:B---3--:R-:W-:Y:S01]  /*eeb0*/  VIADD R4, R137.reuse, UR4 ;  /* 0x0000000489047c36 */ /* 0x048fe20008000000 */
[----:B------:R-:W-:-:S03]  /*eec0*/  LEA R130, P6, R137, R128, 0x2 ;  /* 0x0000008089827211 */ /* 0x000fc600078c10ff */
[----:B------:R-:W-:Y:S01]  /*eed0*/  @P5 STG.E desc[UR18][R134.64], R5 ;  /* 0x0000000586005986 */ /* 0x000fe2000c101912 */
[-C--:B------:R-:W-:Y:S02]  /*eee0*/  LEA.HI.X.SX32 R131, R137, R129.reuse, 0x2, P6 ;  /* 0x0000008189837211 */ /* 0x080fe400030f16ff */
[CC--:B------:R-:W-:Y:S01]  /*eef0*/  LEA R136, P6, R4.reuse, R128.reuse, 0x2 ;  /* 0x0000008004887211 */ /* 0x0c0fe200078c10ff */
[----:B----4-:R-:W-:Y:S01]  /*ef00*/  VIADD R12, R4, UR4 ;  /* 0x00000004040c7c36 */ /* 0x010fe20008000000 */
[----:B------:R-:W-:Y:S01]  /*ef10*/  ISETP.LT.AND P5, PT, R2, UR5, !P0 ;  /* 0x0000000502007c0c */ /* 0x000fe2000c7a1270 */
[----:B------:R-:W-:Y:S01]  /*ef20*/  VIADD R2, R0, 0x8 ;  /* 0x0000000800027836 */ /* 0x000fe20000000000 */
[-C--:B------:R-:W-:Y:S01]  /*ef30*/  LEA.HI.X.SX32 R137, R4, R129.reuse, 0x2, P6 ;  /* 0x0000008104897211 */ /* 0x080fe200030f16ff */
[----:B------:R-:W-:Y:S01]  /*ef40*/  ULDC UR5, c[0x0][0x22c] ;  /* 0x00008b0000057ab9 */ /* 0x000fe20000000800 */
[-C--:B------:R-:W-:Y:S01]  /*ef50*/  LEA R132, P6, R12, R128.reuse, 0x2 ;  /* 0x000000800c847211 */ /* 0x080fe200078c10ff */
[----:B------:R3:W-:Y:S01]  /*ef60*/  @P4 STG.E desc[UR18][R130.64], R13 ;  /* 0x0000000d82004986 */ /* 0x0007e2000c101912 */
[----:B------:R-:W-:Y:S01]  /*ef70*/  ISETP.LT.AND P4, PT, R2, UR5, !P0 ;  /* 0x0000000502007c0c */ /* 0x000fe2000c781270 */
[----:B------:R-:W-:Y:S01]  /*ef80*/  VIADD R2, R0, 0x9 ;  /* 0x0000000900027836 */ /* 0x000fe20000000000 */
[C---:B------:R-:W-:Y:S01]  /*ef90*/  LEA.HI.X.SX32 R133, R12.reuse, R129, 0x2, P6 ;  /* 0x000000810c857211 */ /* 0x040fe200030f16ff */
[----:B------:R-:W-:Y:S01]  /*efa0*/  VIADD R12, R12, UR4 ;  /* 0x000000040c0c7c36 */ /* 0x000fe20008000000 */
[----:B------:R-:W-:Y:S01]  /*efb0*/  ULDC UR5, c[0x0][0x22c] ;  /* 0x00008b0000057ab9 */ /* 0x000fe20000000800 */
[----:B------:R4:W-:Y:S01]  /*efc0*/  @P3 STG.E desc[UR18][R136.64], R6 ;  /* 0x0000000688003986 */ /* 0x0009e2000c101912 */
[----:B------:R-:W-:Y:S01]  /*efd0*/  ISETP.LT.AND P3, PT, R2, UR5, !P0 ;  /* 0x0000000502007c0c */ /* 0x000fe2000c761270 */
[----:B------:R-:W-:Y:S01]  /*efe0*/  VIADD R2, R0, 0xa ;  /* 0x0000000a00027836 */ /* 0x000fe20000000000 */
[----:B------:R-:W-:Y:S01]  /*eff0*/  ULDC UR5, c[0x0][0x22c] ;  /* 0x00008b0000057ab9 */ /* 0x000fe20000000800 */
[----:B------:R1:W-:Y:S01]  /*f000*/  @P2 STG.E desc[UR18][R132.64], R14 ;  /* 0x0000000e84002986 */ /* 0x0003e2000c101912 */
[C---:B------:R-:W-:Y:S01]  /*f010*/  LEA R4, P2, R12.reuse, R128, 0x2 ;  /* 0x000000800c047211 */ /* 0x040fe200078410ff */
[----:B---3--:R-:W-:-:S03]  /*f020*/  VIADD R13, R12, UR4 ;  /* 0x000000040c0d7c36 */ /* 0x008fc60008000000 */
[-C--:B------:R-:W-:Y:S02]  /*f030*/  LEA.HI.X.SX32 R5, R12, R129.reuse, 0x2, P2 ;  /* 0x000000810c057211 */ /* 0x080fe400010f16ff */
[----:B------:R-:W-:Y:S01]  /*f040*/  ISETP.LT.AND P2, PT, R2, UR5, !P0 ;  /* 0x0000000502007c0c */ /* 0x000fe2000c741270 */
[----:B------:R-:W-:Y:S01]  /*f050*/  VIADD R2, R0, 0xb ;  /* 0x0000000b00027836 */ /* 0x000fe20000000000 */
[CC--:B------:R-:W-:Y:S01]  /*f060*/  LEA R12, P6, R13.reuse, R128.reuse, 0x2 ;  /* 0x000000800d0c7211 */ /* 0x0c0fe200078c10ff */
[C---:B----4-:R-:W-:Y:S01]  /*f070*/  VIADD R6, R13.reuse, UR4 ;  /* 0x000000040d067c36 */ /* 0x050fe20008000000 */
[----:B------:R-:W-:Y:S01]  /*f080*/  ULDC UR5, c[0x0][0x22c] ;  /* 0x00008b0000057ab9 */ /* 0x000fe20000000800 */
[----:B------:R3:W-:Y:S01]  /*f090*/  @P1 STG.E desc[UR18][R4.64], R7 ;  /* 0x0000000704001986 */ /* 0x0007e2000c101912 */
[-C--:B------:R-:W-:Y:S01]  /*f0a0*/  LEA.HI.X.SX32 R13, R13, R129.reuse, 0x2, P6 ;  /* 0x000000810d0d7211 */ /* 0x080fe200030f16ff */
[----:B-1----:R-:W-:Y:S01]  /*f0b0*/  VIADD R14, R6, UR4 ;  /* 0x00000004060e7c36 */ /* 0x002fe20008000000 */
[----:B------:R-:W-:Y:S01]  /*f0c0*/  ISETP.LT.AND P1, PT, R2, UR5, !P0 ;  /* 0x0000000502007c0c */ /* 0x000fe2000c721270 */
[----:B------:R-:W-:Y:S01]  /*f0d0*/  VIADD R2, R0, 0xc ;  /* 0x0000000c00027836 */ /* 0x000fe20000000000 */
[C---:B------:R-:W-:Y:S01]  /*f0e0*/  LEA R130, P6, R6.reuse, R128, 0x2 ;  /* 0x0000008006827211 */ /* 0x040fe200078c10ff */
[----:B------:R-:W-:Y:S01]  /*f0f0*/  ULDC UR5, c[0x0][0x22c] ;  /* 0x00008b0000057ab9 */ /* 0x000fe20000000800 */
[----:B------:R1:W-:Y:S02]  /*f100*/  @P5 STG.E desc[UR18][R12.64], R15 ;  /* 0x0000000f0c005986 */ /* 0x0003e4000c101912 */
[----:B------:R-:W-:-:S02]  /*f110*/  LEA.HI.X.SX32 R131, R6, R129, 0x2, P6 ;  /* 0x0000008106837211 */ /* 0x000fc400030f16ff */
[----:B------:R-:W-:Y:S01]  /*f120*/  ISETP.LT.AND P5, PT, R2, UR5, !P0 ;  /* 0x0000000502007c0c */ /* 0x000fe2000c7a1270 */
[C---:B---3--:R-:W-:Y:S01]  /*f130*/  VIADD R7, R14.reuse, UR4 ;  /* 0x000000040e077c36 */ /* 0x048fe20008000000 */
[-C--:B------:R-:W-:Y:S01]  /*f140*/  LEA R4, P6, R14, R128.reuse, 0x2 ;  /* 0x000000800e047211 */ /* 0x080fe200078c10ff */
[----:B------:R-:W-:Y:S01]  /*f150*/  VIADD R2, R0, 0xd ;  /* 0x0000000d00027836 */ /* 0x000fe20000000000 */
[----:B------:R-:W-:Y:S01]  /*f160*/  ULDC UR5, c[0x0][0x22c] ;  /* 0x00008b0000057ab9 */ /* 0x000fe20000000800 */
[----:B------:R3:W-:Y:S01]  /*f170*/  @P4 STG.E desc[UR18][R130.64], R8 ;  /* 0x0000000882004986 */ /* 0x0007e2000c101912 */
[-C--:B------:R-:W-:Y:S01]  /*f180*/  LEA.HI.X.SX32 R5, R14, R129.reuse, 0x2, P6 ;  /* 0x000000810e057211 */ /* 0x080fe200030f16ff */
[C---:B------:R-:W-:Y:S01]  /*f190*/  VIADD R14, R7.reuse, UR4 ;  /* 0x00000004070e7c36 */ /* 0x040fe20008000000 */
[CC--:B------:R-:W-:Y:S02]  /*f1a0*/  LEA R6, P6, R7.reuse, R128.reuse, 0x2 ;  /* 0x0000008007067211 */ /* 0x0c0fe400078c10ff */
[----:B------:R-:W-:Y:S01]  /*f1b0*/  ISETP.LT.AND P4, PT, R2, UR5, !P0 ;  /* 0x0000000502007c0c */ /* 0x000fe2000c781270 */
[----:B------:R-:W-:Y:S01]  /*f1c0*/  VIADD R2, R0, 0xe ;  /* 0x0000000e00027836 */ /* 0x000fe20000000000 */
[-C--:B------:R-:W-:Y:S01]  /*f1d0*/  LEA.HI.X.SX32 R7, R7, R129.reuse, 0x2, P6 ;  /* 0x0000008107077211 */ /* 0x080fe200030f16ff */
[----:B------:R-:W-:Y:S01]  /*f1e0*/  ULDC UR5, c[0x0][0x22c] ;  /* 0x00008b0000057ab9 */ /* 0x000fe20000000800 */
[-C--:B-1----:R-:W-:Y:S01]  /*f1f0*/  LEA R12, P6, R14, R128.reuse, 0x2 ;  /* 0x000000800e0c7211 */ /* 0x082fe200078c10ff */
        /* <DEDUP_REMOVED lines=11> */
[C---:B---3--:R-:W-:Y:S01]  /*f2b0*/  VIADD R8, R14.reuse, UR4 ;  /* 0x000000040e087c36 */ /* 0x048fe20008000000 */
[----:B-1----:R-:W-:-:S04]  /*f2c0*/  LEA R4, P1, R14, R128, 0x2 ;  /* 0x000000800e047211 */ /* 0x002fc800078210ff */
[-C--:B------:R-:W-:Y:S02]  /*f2d0*/  LEA.HI.X.SX32 R5, R14, R129.reuse, 0x2, P1 ;  /* 0x000000810e057211 */ /* 0x080fe400008f16ff */
[----:B------:R-:W-:Y:S01]  /*f2e0*/  ISETP.LT.AND P1, PT, R2, UR5, !P0 ;  /* 0x0000000502007c0c */ /* 0x000fe2000c721270 */
[----:B------:R-:W-:Y:S01]  /*f2f0*/  VIADD R2, R0, 0x11 ;  /* 0x0000001100027836 */ /* 0x000fe20000000000 */
[CC--:B----4-:R-:W-:Y:S01]  /*f300*/  LEA R6, P6, R8.reuse, R128.reuse, 0x2 ;  /* 0x0000008008067211 */ /* 0x0d0fe200078c10ff */
[C---:B------:R-:W-:Y:S01]  /*f310*/  VIADD R9, R8.reuse, UR4 ;  /* 0x0000000408097c36 */ /* 0x040fe20008000000 */
[----:B------:R-:W-:Y:S01]  /*f320*/  ULDC UR5, c[0x0][0x22c] ;  /* 0x00008b0000057ab9 */ /* 0x000fe20000000800 */
[----:B------:R1:W-:Y:S01]  /*f330*/  @P5 STG.E desc[UR18][R4.64], R10 ;  /* 0x0000000a04005986 */ /* 0x0003e2000c101912 */
[-C--:B------:R-:W-:Y:S01]  /*f340*/  LEA.HI.X.SX32 R7, R8, R129.reuse, 0x2, P6 ;  /* 0x0000008108077211 */ /* 0x080fe200030f16ff */
[C---:B--2---:R-:W-:Y:S01]  /*f350*/  VIADD R12, R9.reuse, UR4 ;  /* 0x00000004090c7c36 */ /* 0x044fe20008000000 */
[----:B------:R-:W-:Y:S01]  /*f360*/  ISETP.LT.AND P5, PT, R2, UR5, !P0 ;  /* 0x0000000502007c0c */ /* 0x000fe2000c7a1270 */
[----:B------:R-:W-:Y:S01]  /*f370*/  VIADD R2, R0, 0x12 ;  /* 0x0000001200027836 */ /* 0x000fe20000000000 */
[C---:B------:R-:W-:Y:S01]  /*f380*/  LEA R8, P6, R9.reuse, R128, 0x2 ;  /* 0x0000008009087211 */ /* 0x040fe200078c10ff */
[----:B------:R-:W-:Y:S01]  /*f390*/  ULDC UR5, c[0x0][0x22c] ;  /* 0x00008b0000057ab9 */ /* 0x000fe20000000800 */
[----:B------:R2:W-:Y:S02]  /*f3a0*/  @P4 STG.E desc[UR18][R6.64], R22 ;  /* 0x0000001606004986 */ /* 0x0005e4000c101912 */
[----:B------:R-:W-:-:S02]  /*f3b0*/  LEA.HI.X.SX32 R9, R9, R129, 0x2, P6 ;  /* 0x0000008109097211 */ /* 0x000fc400030f16ff */
[----:B------:R-:W-:Y:S01]  /*f3c0*/  ISETP.LT.AND P4, PT, R2, UR5, !P0 ;  /* 0x0000000502007c0c */ /* 0x000fe2000c781270 */
[C---:B-1----:R-:W-:Y:S01]  /*f3d0*/  VIADD R10, R12.reuse, UR4 ;  /* 0x000000040c0a7c36 */ /* 0x042fe20008000000 */
[-C--:B------:R-:W-:Y:S01]  /*f3e0*/  LEA R4, P6, R12, R128.reuse, 0x2 ;  /* 0x000000800c047211 */ /* 0x080fe200078c10ff */
[----:B------:R-:W-:Y:S01]  /*f3f0*/  VIADD R2, R0, 0x13 ;  /* 0x0000001300027836 */ /* 0x000fe20000000000 */
[----:B------:R-:W-:Y:S01]  /*f400*/  ULDC UR5, c[0x0][0x22c] ;  /* 0x00008b0000057ab9 */ /* 0x000fe20000000800 */
[----:B------:R-:W-:Y:S01]  /*f410*/  VIADD R14, R10, UR4 ;  /* 0x000000040a0e7c36 */ /* 0x000fe20008000000 */
[-C--:B------:R-:W-:Y:S01]  /*f420*/  LEA.HI.X.SX32 R5, R12, R129.reuse, 0x2, P6 ;  /* 0x000000810c057211 */ /* 0x080fe200030f16ff */
[----:B------:R1:W-:Y:S01]  /*f430*/  @P3 STG.E desc[UR18][R8.64], R11 ;  /* 0x0000000b08003986 */ /* 0x0003e2000c101912 */
[-C--:B------:R-:W-:Y:S02]  /*f440*/  LEA R12, P6, R10, R128.reuse, 0x2 ;  /* 0x000000800a0c7211 */ /* 0x080fe400078c10ff */
[----:B------:R-:W-:Y:S01]  /*f450*/  ISETP.LT.AND P3, PT, R2, UR5, !P0 ;  /* 0x0000000502007c0c */ /* 0x000fe2000c761270 */
[----:B------:R-:W-:Y:S01]  /*f460*/  VIADD R2, R0, 0x14 ;  /* 0x0000001400027836 */ /* 0x000fe20000000000 */
[-C--:B------:R-:W-:Y:S01]  /*f470*/  LEA.HI.X.SX32 R13, R10, R129.reuse, 0x2, P6 ;  /* 0x000000810a0d7211 */ /* 0x080fe200030f16ff */
[----:B------:R-:W-:Y:S01]  /*f480*/  ULDC UR5, c[0x0][0x22c] ;  /* 0x00008b0000057ab9 */ /* 0x000fe20000000800 */
[-C--:B--2---:R-:W-:Y:S01]  /*f490*/  LEA R6, P6, R14, R128.reuse, 0x2 ;  /* 0x000000800e067211 */ /* 0x084fe200078c10ff */
[----:B------:R2:W-:Y:S01]  /*f4a0*/  @P2 STG.E desc[UR18][R4.64], R23 ;  /* 0x0000001704002986 */ /* 0x0005e2000c101912 */
[----:B------:R-:W-:Y:S01]  /*f4b0*/  ISETP.LT.AND P2, PT, R2, UR5, !P0 ;  /* 0x0000000502007c0c */ /* 0x000fe2000c741270 */
[----:B------:R-:W-:Y:S01]  /*f4c0*/  VIADD R2, R0, 0x15 ;  /* 0x0000001500027836 */ /* 0x000fe20000000000 */
[C---:B------:R-:W-:Y:S01]  /*f4d0*/  LEA.HI.X.SX32 R7, R14.reuse, R129, 0x2, P6 ;  /* 0x000000810e077211 */ /* 0x040fe200030f16ff */
[----:B------:R-:W-:Y:S01]  /*f4e0*/  VIADD R14, R14, UR4 ;  /* 0x000000040e0e7c36 */ /* 0x000fe20008000000 */
[----:B------:R-:W-:Y:S01]  /*f4f0*/  ULDC UR5, c[0x0][0x22c] ;  /* 0x00008b0000057ab9 */ /* 0x000fe20000000800 */
[----:B------:R-:W-:Y:S01]  /*f500*/  @P1 STG.E desc[UR18][R12.64], R16 ;  /* 0x000000100c001986 */ /* 0x000fe2000c101912 */
[----:B------:R-:W-:Y:S01]  /*f510*/  ISETP.LT.AND P1, PT, R2, UR5, !P0 ;  /* 0x0000000502007c0c */ /* 0x000fe2000c721270 */
[----:B------:R-:W-:Y:S01]  /*f520*/  VIADD R2, R0, 0x16 ;  /* 0x0000001600027836 */ /* 0x000fe20000000000 */
[----:B------:R-:W-:Y:S01]  /*f530*/  ULDC UR5, c[0x0][0x22c] ;  /* 0x00008b0000057ab9 */ /* 0x000fe20000000800 */
[----:B------:R3:W-:Y:S01]  /*f540*/  @P5 STG.E desc[UR18][R6.64], R28 ;  /* 0x0000001c06005986 */ /* 0x0007e2000c101912 */
[C---:B-1----:R-:W-:Y:S01]  /*f550*/  VIADD R9, R14.reuse, UR4 ;  /* 0x000000040e097c36 */ /* 0x042fe20008000000 */
[----:B--2---:R-:W-:-:S04]  /*f560*/  LEA R4, P5, R14, R128, 0x2 ;  /* 0x000000800e047211 */ /* 0x004fc800078a10ff */
[-C--:B------:R-:W-:Y:S02]  /*f570*/  LEA.HI.X.SX32 R5, R14, R129.reuse, 0x2, P5 ;  /* 0x000000810e057211 */ /* 0x080fe400028f16ff */
[----:B------:R-:W-:Y:S01]  /*f580*/  ISETP.LT.AND P5, PT, R2, UR5, !P0 ;  /* 0x0000000502007c0c */ /* 0x000fe2000c7a1270 */
[----:B------:R-:W-:Y:S01]  /*f590*/  VIADD R2, R0, 0x17 ;  /* 0x0000001700027836 */ /* 0x000fe20000000000 */
[CC--:B------:R-:W-:Y:S01]  /*f5a0*/  LEA R8, P6, R9.reuse, R128.reuse, 0x2 ;  /* 0x0000008009087211 */ /* 0x0c0fe200078c10ff */
[----:B------:R-:W-:Y:S01]  /*f5b0*/  ULDC UR5, c[0x0][0x22c] ;  /* 0x00008b0000057ab9 */ /* 0x000fe20000000800 */
[C---:B---3--:R-:W-:Y:S01]  /*f5c0*/  VIADD R7, R9.reuse, UR4 ;  /* 0x0000000409077c36 */ /* 0x048fe20008000000 */
[----:B------:R1:W-:Y:S01]  /*f5d0*/  @P4 STG.E desc[UR18][R4.64], R17 ;  /* 0x0000001104004986 */ /* 0x0003e2000c101912 */
[-C--:B------:R-:W-:Y:S02]  /*f5e0*/  LEA.HI.X.SX32 R9, R9, R129.reuse, 0x2, P6 ;  /* 0x0000008109097211 */ /* 0x080fe400030f16ff */
[----:B------:R-:W-:Y:S01]  /*f5f0*/  ISETP.LT.AND P4, PT, R2, UR5, !P0 ;  /* 0x0000000502007c0c */ /* 0x000fe2000c781270 */
[C---:B------:R-:W-:Y:S01]  /*f600*/  VIADD R10, R7.reuse, UR4 ;  /* 0x00000004070a7c36 */ /* 0x040fe20008000000 */
[CC--:B------:R-:W-:Y:S01]  /*f610*/  LEA R6, P6, R7.reuse, R128.reuse, 0x2 ;  /* 0x0000008007067211 */ /* 0x0c0fe200078c10ff */
[----:B------:R-:W-:Y:S01]  /*f620*/  VIADD R2, R0, 0x18 ;  /* 0x0000001800027836 */ /* 0x000fe20000000000 */
[----:B------:R-:W-:Y:S01]  /*f630*/  ULDC UR5, c[0x0][0x22c] ;  /* 0x00008b0000057ab9 */ /* 0x000fe20000000800 */
[----:B------:R2:W-:Y:S01]  /*f640*/  @P3 STG.E desc[UR18][R8.64], R29 ;  /* 0x0000001d08003986 */ /* 0x0005e2000c101912 */
[-C--:B------:R-:W-:Y:S01]  /*f650*/  LEA.HI.X.SX32 R7, R7, R129.reuse, 0x2, P6 ;  /* 0x0000008107077211 */ /* 0x080fe200030f16ff */
[----:B------:R-:W-:Y:S01]  /*f660*/  VIADD R11, R10, UR4 ;  /* 0x000000040a0b7c36 */ /* 0x000fe20008000000 */
[----:B------:R-:W-:Y:S01]  /*f670*/  ISETP.LT.AND P3, PT, R2, UR5, !P0 ;  /* 0x0000000502007c0c */ /* 0x000fe2000c761270 */
[----:B------:R-:W-:Y:S01]  /*f680*/  VIADD R2, R0, 0x19 ;  /* 0x0000001900027836 */ /* 0x000fe20000000000 */
[C---:B-1----:R-:W-:Y:S01]  /*f690*/  LEA R4, P6, R10.reuse, R128, 0x2 ;  /* 0x000000800a047211 */ /* 0x042fe200078c10ff */
[----:B------:R-:W-:Y:S01]  /*f6a0*/  ULDC UR5, c[0x0][0x22c] ;  /* 0x00008b0000057ab9 */ /* 0x000fe20000000800 */
[----:B------:R-:W-:Y:S01]  /*f6b0*/  VIADD R12, R11, UR4 ;  /* 0x000000040b0c7c36 */ /* 0x000fe20008000000 */
[----:B------:R1:W-:Y:S01]  /*f6c0*/  @P2 STG.E desc[UR18][R6.64], R18 ;  /* 0x0000001206002986 */ /* 0x0003e2000c101912 */
[----:B------:R-:W-:-:S02]  /*f6d0*/  LEA.HI.X.SX32 R5, R10, R129, 0x2, P6 ;  /* 0x000000810a057211 */ /* 0x000fc400030f16ff */
[CC--:B------:R-:W-:Y:S02]  /*f6e0*/  LEA R10, P6, R11.reuse, R128.reuse, 0x2 ;  /* 0x000000800b0a7211 */ /* 0x0c0fe400078c10ff */
        /* <DEDUP_REMOVED lines=17> */
[----:B--2---:R-:W-:-:S02]  /*f800*/  LEA R4, P4, R12, R128, 0x2 ;  /* 0x000000800c047211 */ /* 0x004fc400078810ff */
[----:B------:R-:W1:Y:S02]  /*f810*/  LDS.128 R16, [R3] ;  /* 0x0000000003107984 */ /* 0x000e640000000c00 */
[-C--:B------:R-:W-:Y:S02]  /*f820*/  LEA.HI.X.SX32 R5, R12, R129.reuse, 0x2, P4 ;  /* 0x000000810c057211 */ /* 0x080fe400020f16ff */
[----:B------:R-:W-:Y:S01]  /*f830*/  ISETP.LT.AND P4, PT, R2, UR5, !P0 ;  /* 0x0000000502007c0c */ /* 0x000fe2000c781270 */
[----:B------:R-:W-:Y:S01]  /*f840*/  VIADD R2, R0, 0x1d ;  /* 0x0000001d00027836 */ /* 0x000fe20000000000 */
[C---:B------:R-:W-:Y:S01]  /*f850*/  LEA R6, P6, R7.reuse, R128, 0x2 ;  /* 0x0000008007067211 */ /* 0x040fe200078c10ff */
[----:B------:R-:W-:Y:S01]  /*f860*/  ULDC UR5, c[0x0][0x22c] ;  /* 0x00008b0000057ab9 */ /* 0x000fe20000000800 */
[C---:B---3--:R-:W-:Y:S01]  /*f870*/  VIADD R9, R7.reuse, UR4 ;  /* 0x0000000407097c36 */ /* 0x048fe20008000000 */
[----:B------:R2:W-:Y:S01]  /*f880*/  @P3 STG.E desc[UR18][R4.64], R24 ;  /* 0x0000001804003986 */ /* 0x0005e2000c101912 */
[----:B------:R-:W-:-:S02]  /*f890*/  LEA.HI.X.SX32 R7, R7, R129, 0x2, P6 ;  /* 0x0000008107077211 */ /* 0x000fc400030f16ff */
        /* <DEDUP_REMOVED lines=10> */
[C---:B--2---:R-:W-:Y:S01]  /*f940*/  LEA R4, P6, R10.reuse, R128, 0x2 ;  /* 0x000000800a047211 */ /* 0x044fe200078c10ff */
        /* <DEDUP_REMOVED lines=9> */
[-C--:B---3--:R-:W-:Y:S01]  /*f9e0*/  LEA R6, P6, R12, R128.reuse, 0x2 ;  /* 0x000000800c067211 */ /* 0x088fe200078c10ff */
        /* <DEDUP_REMOVED lines=11> */
[C---:B--2---:R-:W-:Y:S01]  /*faa0*/  VIADD R9, R12.reuse, UR4 ;  /* 0x000000040c097c36 */ /* 0x044fe20008000000 */
[----:B---3--:R-:W-:-:S04]  /*fab0*/  LEA R4, P3, R12, R128, 0x2 ;  /* 0x000000800c047211 */ /* 0x008fc800078610ff */
[-C--:B------:R-:W-:Y:S02]  /*fac0*/  LEA.HI.X.SX32 R5, R12, R129.reuse, 0x2, P3 ;  /* 0x000000810c057211 */ /* 0x080fe400018f16ff */
[----:B------:R-:W-:Y:S01]  /*fad0*/  ISETP.LT.AND P3, PT, R2, UR5, !P0 ;  /* 0x0000000502007c0c */ /* 0x000fe2000c761270 */
[----:B------:R-:W-:Y:S01]  /*fae0*/  VIADD R2, R0, 0x23 ;  /* 0x0000002300027836 */ /* 0x000fe20000000000 */
[CC--:B------:R-:W-:Y:S01]  /*faf0*/  LEA R8, P6, R9.reuse, R128.reuse, 0x2 ;  /* 0x0000008009087211 */ /* 0x0c0fe200078c10ff */
[----:B------:R-:W-:Y:S01]  /*fb00*/  ULDC UR5, c[0x0][0x22c] ;  /* 0x00008b0000057ab9 */ /* 0x000fe20000000800 */
[C---:B----4-:R-:W-:Y:S01]  /*fb10*/  VIADD R7, R9.reuse, UR4 ;  /* 0x0000000409077c36 */ /* 0x050fe20008000000 */
        /* <DEDUP_REMOVED lines=493> */
[----:B--2---:R-:W-:Y:S01]  /*119f0*/  VIADD R9, R12, UR4 ;  /* 0x000000040c097c36 */ /* 0x004fe20008000000 */
[----:B------:R-:W-:Y:S01]  /*11a00*/  ULDC UR5, c[0x0][0x22c] ;  /* 0x00008b0000057ab9 */ /* 0x000fe20000000800 */
[----:B------:R2:W-:Y:S01]  /*11a10*/  @P1 STG.E desc[UR18][R6.64], R118 ;  /* 0x0000007606001986 */ /* 0x0005e2000c101912 */
[----:B------:R-:W-:Y:S01]  /*11a20*/  VIADD R2, R0, 0x6a ;  /* 0x0000006a00027836 */ /* 0x000fe20000000000 */
[----:B---3--:R-:W-:-:S02]  /*11a30*/  LEA R4, P1, R12, R128, 0x2 ;  /* 0x000000800c047211 */ /* 0x008fc400078210ff */
[CC--:B------:R-:W-:Y:S02]  /*11a40*/  LEA R8, P6, R9.reuse, R128.reuse, 0x2 ;  /* 0x0000008009087211 */ /* 0x0c0fe400078c10ff */
[-C--:B------:R-:W-:Y:S02]  /*11a50*/  LEA.HI.X.SX32 R5, R12, R129.reuse, 0x2, P1 ;  /* 0x000000810c057211 */ /* 0x080fe400008f16ff */
[----:B------:R-:W-:Y:S01]  /*11a60*/  ISETP.LT.AND P1, PT, R2, UR5, !P0 ;  /* 0x0000000502007c0c */ /* 0x000fe2000c721270 */
[----:B------:R-:W-:Y:S01]  /*11a70*/  VIADD R2, R0, 0x6b ;  /* 0x0000006b00027836 */ /* 0x000fe20000000000 */
[----:B------:R-:W-:Y:S01]  /*11a80*/  ULDC UR5, c[0x0][0x22c] ;  /* 0x00008b0000057ab9 */ /* 0x000fe20000000800 */
[----:B------:R3:W-:Y:S01]  /*11a90*/  @P5 STG.E desc[UR18][R4.64], R75 ;  /* 0x0000004b04005986 */ /* 0x0007e2000c101912 */
[C---:B--2---:R-:W-:Y:S01]  /*11aa0*/  VIADD R7, R9.reuse, UR4 ;  /* 0x0000000409077c36 */ /* 0x044fe20008000000 */
[-C--:B------:R-:W-:Y:S02]  /*11ab0*/  LEA.HI.X.SX32 R9, R9, R129.reuse, 0x2, P6 ;  /* 0x0000008109097211 */ /* 0x080fe400030f16ff */
[----:B------:R-:W-:Y:S01]  /*11ac0*/  ISETP.LT.AND P5, PT, R2, UR5, !P0 ;  /* 0x0000000502007c0c */ /* 0x000fe2000c7a1270 */
[C---:B------:R-:W-:Y:S01]  /*11ad0*/  VIADD R10, R7.reuse, UR4 ;  /* 0x00000004070a7c36 */ /* 0x040fe20008000000 */
[CC--:B------:R-:W-:Y:S01]  /*11ae0*/  LEA R6, P6, R7.reuse, R128.reuse, 0x2 ;  /* 0x0000008007067211 */ /* 0x0c0fe200078c10ff */
[----:B------:R-:W-:Y:S01]  /*11af0*/  VIADD R2, R0, 0x6c ;  /* 0x0000006c00027836 */ /* 0x000fe20000000000 */
[----:B------:R-:W-:Y:S01]  /*11b00*/  ULDC UR5, c[0x0][0x22c] ;  /* 0x00008b0000057ab9 */ /* 0x000fe20000000800 */
[C---:B------:R-:W-:Y:S01]  /*11b10*/  VIADD R11, R10.reuse, UR4 ;  /* 0x000000040a0b7c36 */ /* 0x040fe20008000000 */
[-C--:B------:R-:W-:Y:S01]  /*11b20*/  LEA.HI.X.SX32 R7, R7, R129.reuse, 0x2, P6 ;  /* 0x0000008107077211 */ /* 0x080fe200030f16ff */
[----:B------:R2:W-:Y:S01]  /*11b30*/  @P4 STG.E desc[UR18][R8.64], R119 ;  /* 0x0000007708004986 */ /* 0x0005e2000c101912 */
[-C--:B---3--:R-:W-:Y:S01]  /*11b40*/  LEA R4, P6, R10, R128.reuse, 0x2 ;  /* 0x000000800a047211 */ /* 0x088fe200078c10ff */
[C---:B------:R-:W-:Y:S01]  /*11b50*/  VIADD R12, R11.reuse, UR4 ;  /* 0x000000040b0c7c36 */ /* 0x040fe20008000000 */
[----:B------:R-:W-:Y:S01]  /*11b60*/  ISETP.LT.AND P4, PT, R2, UR5, !P0 ;  /* 0x0000000502007c0c */ /* 0x000fe2000c781270 */
[----:B------:R-:W-:Y:S01]  /*11b70*/  VIADD R2, R0, 0x6d ;  /* 0x0000006d00027836 */ /* 0x000fe20000000000 */
[-C--:B------:R-:W-:Y:S01]  /*11b80*/  LEA.HI.X.SX32 R5, R10, R129.reuse, 0x2, P6 ;  /* 0x000000810a057211 */ /* 0x080fe200030f16ff */
[----:B------:R-:W-:Y:S01]  /*11b90*/  ULDC UR5, c[0x0][0x22c] ;  /* 0x00008b0000057ab9 */ /* 0x000fe20000000800 */
[CC--:B------:R-:W-:Y:S01]  /*11ba0*/  LEA R10, P6, R11.reuse, R128.reuse, 0x2 ;  /* 0x000000800b0a7211 */ /* 0x0c0fe200078c10ff */
[----:B------:R3:W-:Y:S01]  /*11bb0*/  @P3 STG.E desc[UR18][R6.64], R76 ;  /* 0x0000004c06003986 */ /* 0x0007e2000c101912 */
        /* <DEDUP_REMOVED lines=13> */
[----:B---3--:R-:W-:Y:S01]  /*11c90*/  VIADD R7, R12, UR4 ;  /* 0x000000040c077c36 */ /* 0x008fe20008000000 */
[----:B------:R-:W-:Y:S01]  /*11ca0*/  ULDC UR5, c[0x0][0x22c] ;  /* 0x00008b0000057ab9 */ /* 0x000fe20000000800 */
[----:B------:R3:W-:Y:S01]  /*11cb0*/  @P5 STG.E desc[UR18][R8.64], R121 ;  /* 0x0000007908005986 */ /* 0x0007e2000c101912 */
[----:B------:R-:W-:Y:S01]  /*11cc0*/  VIADD R2, R0, 0x70 ;  /* 0x0000007000027836 */ /* 0x000fe20000000000 */
[----:B--2---:R-:W-:-:S02]  /*11cd0*/  LEA R4, P5, R12, R128, 0x2 ;  /* 0x000000800c047211 */ /* 0x004fc400078a10ff */
[CC--:B------:R-:W-:Y:S02]  /*11ce0*/  LEA R6, P6, R7.reuse, R128.reuse, 0x2 ;  /* 0x0000008007067211 */ /* 0x0c0fe400078c10ff */
[-C--:B------:R-:W-:Y:S02]  /*11cf0*/  LEA.HI.X.SX32 R5, R12, R129.reuse, 0x2, P5 ;  /* 0x000000810c057211 */ /* 0x080fe400028f16ff */
[----:B------:R-:W-:Y:S01]  /*11d00*/  ISETP.LT.AND P5, PT, R2, UR5, !P0 ;  /* 0x0000000502007c0c */ /* 0x000fe2000c7a1270 */
[----:B------:R-:W-:Y:S01]  /*11d10*/  VIADD R2, R0, 0x71 ;  /* 0x0000007100027836 */ /* 0x000fe20000000000 */
[----:B------:R-:W-:Y:S01]  /*11d20*/  ULDC UR5, c[0x0][0x22c] ;  /* 0x00008b0000057ab9 */ /* 0x000fe20000000800 */
[----:B------:R2:W-:Y:S01]  /*11d30*/  @P4 STG.E desc[UR18][R4.64], R78 ;  /* 0x0000004e04004986 */ /* 0x0005e2000c101912 */
[C---:B---3--:R-:W-:Y:S01]  /*11d40*/  VIADD R9, R7.reuse, UR4 ;  /* 0x0000000407097c36 */ /* 0x048fe20008000000 */
        /* <DEDUP_REMOVED lines=9> */
[-C--:B--2---:R-:W-:Y:S01]  /*11de0*/  LEA R4, P6, R10, R128.reuse, 0x2 ;  /* 0x000000800a047211 */ /* 0x084fe200078c10ff */
[C---:B------:R-:W-:Y:S01]  /*11df0*/  VIADD R12, R11.reuse, UR4 ;  /* 0x000000040b0c7c36 */ /* 0x040fe20008000000 */
[----:B------:R-:W-:Y:S01]  /*11e00*/  ISETP.LT.AND P3, PT, R2, UR5, !P0 ;  /* 0x0000000502007c0c */ /* 0x000fe2000c761270 */
[----:B------:R-:W-:Y:S01]  /*11e10*/  VIADD R2, R0, 0x73 ;  /* 0x0000007300027836 */ /* 0x000fe20000000000 */
[-C--:B------:R-:W-:Y:S01]  /*11e20*/  LEA.HI.X.SX32 R5, R10, R129.reuse, 0x2, P6 ;  /* 0x000000810a057211 */ /* 0x080fe200030f16ff */
[----:B------:R-:W-:Y:S01]  /*11e30*/  ULDC UR5, c[0x0][0x22c] ;  /* 0x00008b0000057ab9 */ /* 0x000fe20000000800 */
[CC--:B------:R-:W-:Y:S01]  /*11e40*/  LEA R10, P6, R11.reuse, R128.reuse, 0x2 ;  /* 0x000000800b0a7211 */ /* 0x0c0fe200078c10ff */
[----:B------:R-:W-:Y:S01]  /*11e50*/  @P2 STG.E desc[UR18][R8.64], R79 ;  /* 0x0000004f08002986 */ /* 0x000fe2000c101912 */
        /* <DEDUP_REMOVED lines=13> */
[----:B------:R-:W-:Y:S01]  /*11f30*/  VIADD R13, R12, UR4 ;  /* 0x000000040c0d7c36 */ /* 0x000fe20008000000 */
[----:B------:R-:W-:Y:S01]  /*11f40*/  ULDC UR5, c[0x0][0x22c] ;  /* 0x00008b0000057ab9 */ /* 0x000fe20000000800 */
[----:B------:R3:W-:Y:S01]  /*11f50*/  @P4 STG.E desc[UR18][R6.64], R124 ;  /* 0x0000007c06004986 */ /* 0x0007e2000c101912 */
[----:B------:R-:W-:Y:S01]  /*11f60*/  VIADD R2, R0, 0x76 ;  /* 0x0000007600027836 */ /* 0x000fe20000000000 */
[----:B--2---:R-:W-:-:S02]  /*11f70*/  LEA R4, P4, R12, R128, 0x2 ;  /* 0x000000800c047211 */ /* 0x004fc400078810ff */
[CC--:B------:R-:W-:Y:S02]  /*11f80*/  LEA R8, P6, R13.reuse, R128.reuse, 0x2 ;  /* 0x000000800d087211 */ /* 0x0c0fe400078c10ff */
[-C--:B------:R-:W-:Y:S02]  /*11f90*/  LEA.HI.X.SX32 R5, R12, R129.reuse, 0x2, P4 ;  /* 0x000000810c057211 */ /* 0x080fe400020f16ff */
[CC--:B------:R-:W-:Y:S01]  /*11fa0*/  LEA.HI.X.SX32 R9, R13.reuse, R129.reuse, 0x2, P6 ;  /* 0x000000810d097211 */ /* 0x0c0fe200030f16ff */
[----:B------:R-:W-:Y:S01]  /*11fb0*/  VIADD R13, R13, UR4 ;  /* 0x000000040d0d7c36 */ /* 0x000fe20008000000 */
[----:B------:R-:W-:Y:S01]  /*11fc0*/  ISETP.LT.AND P4, PT, R2, UR5, !P0 ;  /* 0x0000000502007c0c */ /* 0x000fe2000c781270 */
[----:B------:R-:W-:Y:S01]  /*11fd0*/  VIADD R2, R0, 0x77 ;  /* 0x0000007700027836 */ /* 0x000fe20000000000 */
[----:B------:R-:W-:Y:S01]  /*11fe0*/  ULDC UR5, c[0x0][0x22c] ;  /* 0x00008b0000057ab9 */ /* 0x000fe20000000800 */
[----:B------:R2:W-:Y:S01]  /*11ff0*/  @P3 STG.E desc[UR18][R4.64], R81 ;  /* 0x0000005104003986 */ /* 0x0005e2000c101912 */
[CC--:B---3--:R-:W-:Y:S01]  /*12000*/  LEA R6, P6, R13.reuse, R128.reuse, 0x2 ;  /* 0x000000800d067211 */ /* 0x0c8fe200078c10ff */
[C---:B------:R-:W-:Y:S01]  /*12010*/  VIADD R10, R13.reuse, UR4 ;  /* 0x000000040d0a7c36 */ /* 0x040fe20008000000 */
[----:B------:R-:W-:Y:S01]  /*12020*/  ISETP.LT.AND P3, PT, R2, UR5, !P0 ;  /* 0x0000000502007c0c */ /* 0x000fe2000c761270 */
[----:B------:R-:W-:Y:S01]  /*12030*/  VIADD R2, R0, 0x78 ;  /* 0x0000007800027836 */ /* 0x000fe20000000000 */
[-C--:B------:R-:W-:Y:S01]  /*12040*/  LEA.HI.X.SX32 R7, R13, R129.reuse, 0x2, P6 ;  /* 0x000000810d077211 */ /* 0x080fe200030f16ff */
[----:B------:R-:W-:Y:S01]  /*12050*/  ULDC UR5, c[0x0][0x22c] ;  /* 0x00008b0000057ab9 */ /* 0x000fe20000000800 */
[----:B------:R-:W-:Y:S01]  /*12060*/  VIADD R11, R10, UR4 ;  /* 0x000000040a0b7c36 */ /* 0x000fe20008000000 */
[----:B------:R3:W-:Y:S01]  /*12070*/  @P2 STG.E desc[UR18][R8.64], R125 ;  /* 0x0000007d08002986 */ /* 0x0007e2000c101912 */
[----:B------:R-:W-:Y:S01]  /*12080*/  ISETP.LT.AND P2, PT, R2, UR5, !P0 ;  /* 0x0000000502007c0c */ /* 0x000fe2000c741270 */
[----:B------:R-:W-:Y:S01]  /*12090*/  VIADD R2, R0, 0x79 ;  /* 0x0000007900027836 */ /* 0x000fe20000000000 */
[----:B------:R-:W-:Y:S01]  /*120a0*/  ULDC UR5, c[0x0][0x22c] ;  /* 0x00008b0000057ab9 */ /* 0x000fe20000000800 */
[-C--:B--2---:R-:W-:Y:S01]  /*120b0*/  LEA R4, P6, R10, R128.reuse, 0x2 ;  /* 0x000000800a047211 */ /* 0x084fe200078c10ff */
[C---:B------:R-:W-:Y:S01]  /*120c0*/  VIADD R12, R11.reuse, UR4 ;  /* 0x000000040b0c7c36 */ /* 0x040fe20008000000 */
[----:B------:R2:W-:Y:S01]  /*120d0*/  @P1 STG.E desc[UR18][R6.64], R82 ;  /* 0x0000005206001986 */ /* 0x0005e2000c101912 */
[----:B------:R-:W-:Y:S01]  /*120e0*/  ISETP.LT.AND P1, PT, R2, UR5, !P0 ;  /* 0x0000000502007c0c */ /* 0x000fe2000c721270 */
[----:B------:R-:W-:Y:S01]  /*120f0*/  VIADD R2, R0, 0x7a ;  /* 0x0000007a00027836 */ /* 0x000fe20000000000 */
[----:B------:R-:W-:Y:S01]  /*12100*/  LEA.HI.X.SX32 R5, R10, R129, 0x2, P6 ;  /* 0x000000810a057211 */ /* 0x000fe200030f16ff */
[----:B------:R-:W-:Y:S01]  /*12110*/  ULDC UR5, c[0x0][0x22c] ;  /* 0x00008b0000057ab9 */ /* 0x000fe20000000800 */
[----:B---3--:R-:W-:-:S03]  /*12120*/  LEA R8, P6, R11, R128, 0x2 ;  /* 0x000000800b087211 */ /* 0x008fc600078c10ff */
[----:B------:R3:W-:Y:S01]  /*12130*/  @P5 STG.E desc[UR18][R4.64], R126 ;  /* 0x0000007e04005986 */ /* 0x0007e2000c101912 */
[----:B------:R-:W-:Y:S01]  /*12140*/  ISETP.LT.AND P5, PT, R2, UR5, !P0 ;  /* 0x0000000502007c0c */ /* 0x000fe2000c7a1270 */
[----:B------:R-:W-:Y:S01]  /*12150*/  VIADD R2, R0, 0x7b ;  /* 0x0000007b00027836 */ /* 0x000fe20000000000 */
[-C--:B------:R-:W-:Y:S01]  /*12160*/  LEA.HI.X.SX32 R9, R11, R129.reuse, 0x2, P6 ;  /* 0x000000810b097211 */ /* 0x080fe200030f16ff */
[----:B------:R-:W-:Y:S01]  /*12170*/  ULDC UR5, c[0x0][0x22c] ;  /* 0x00008b0000057ab9 */ /* 0x000fe20000000800 */
[-C--:B------:R-:W-:Y:S01]  /*12180*/  LEA R10, P6, R12, R128.reuse, 0x2 ;  /* 0x000000800c0a7211 */ /* 0x080fe200078c10ff */
[----:B--2---:R-:W-:Y:S02]  /*12190*/  VIADD R6, R0, 0x7d ;  /* 0x0000007d00067836 */ /* 0x004fe40000000000 */
[----:B------:R2:W-:Y:S01]  /*121a0*/  @P4 STG.E desc[UR18][R8.64], R83 ;  /* 0x0000005308004986 */ /* 0x0005e2000c101912 */
[C---:B------:R-:W-:Y:S01]  /*121b0*/  LEA.HI.X.SX32 R11, R12.reuse, R129, 0x2, P6 ;  /* 0x000000810c0b7211 */ /* 0x040fe200030f16ff */
[----:B------:R-:W-:Y:S01]  /*121c0*/  VIADD R12, R12, UR4 ;  /* 0x000000040c0c7c36 */ /* 0x000fe20008000000 */
[----:B------:R-:W-:Y:S01]  /*121d0*/  ISETP.LT.AND P4, PT, R2, UR5, !P0 ;  /* 0x0000000502007c0c */ /* 0x000fe2000c781270 */
[----:B---3--:R-:W-:Y:S01]  /*121e0*/  VIADD R4, R0, 0x7c ;  /* 0x0000007c00047836 */ /* 0x008fe20000000000 */
[----:B------:R-:W-:Y:S01]  /*121f0*/  ULDC UR5, c[0x0][0x22c] ;  /* 0x00008b0000057ab9 */ /* 0x000fe20000000800 */
[C---:B------:R-:W-:Y:S01]  /*12200*/  VIADD R5, R12.reuse, UR4 ;  /* 0x000000040c057c36 */ /* 0x040fe20008000000 */
[----:B------:R3:W-:Y:S01]  /*12210*/  @P3 STG.E desc[UR18][R10.64], R127 ;  /* 0x0000007f0a003986 */ /* 0x0007e2000c101912 */
[----:B------:R-:W-:-:S02]  /*12220*/  LEA R2, P3, R12, R128, 0x2 ;  /* 0x000000800c027211 */ /* 0x000fc400078610ff */
[----:B------:R-:W-:Y:S02]  /*12230*/  VIADD R7, R5, UR4 ;  /* 0x0000000405077c36 */ /* 0x000fe40008000000 */
[-C--:B------:R-:W-:Y:S01]  /*12240*/  LEA.HI.X.SX32 R3, R12, R129.reuse, 0x2, P3 ;  /* 0x000000810c037211 */ /* 0x080fe200018f16ff */
[----:B------:R-:W-:Y:S01]  /*12250*/  VIADD R12, R0, 0x7e ;  /* 0x0000007e000c7836 */ /* 0x000fe20000000000 */
[----:B------:R-:W-:Y:S01]  /*12260*/  ISETP.LT.AND P3, PT, R4, UR5, !P0 ;  /* 0x0000000504007c0c */ /* 0x000fe2000c761270 */
[----:B--2---:R-:W-:Y:S01]  /*12270*/  VIADD R9, R7, UR4 ;  /* 0x0000000407097c36 */ /* 0x004fe20008000000 */
[-C--:B------:R-:W-:Y:S01]  /*12280*/  LEA R4, P6, R5, R128.reuse, 0x2 ;  /* 0x0000008005047211 */ /* 0x080fe200078c10ff */
[----:B------:R-:W-:Y:S01]  /*12290*/  ULDC UR5, c[0x0][0x22c] ;  /* 0x00008b0000057ab9 */ /* 0x000fe20000000800 */
[----:B------:R2:W-:Y:S01]  /*122a0*/  @P2 STG.E desc[UR18][R2.64], R84 ;  /* 0x0000005402002986 */ /* 0x0005e2000c101912 */
[----:B---3--:R-:W-:Y:S01]  /*122b0*/  VIADD R11, R9, UR4 ;  /* 0x00000004090b7c36 */ /* 0x008fe20008000000 */
[-C--:B------:R-:W-:Y:S01]  /*122c0*/  LEA.HI.X.SX32 R5, R5, R129.reuse, 0x2, P6 ;  /* 0x0000008105057211 */ /* 0x080fe200030f16ff */
[----:B------:R-:W-:Y:S01]  /*122d0*/  VIADD R0, R0, 0x7f ;  /* 0x0000007f00007836 */ /* 0x000fe20000000000 */
[----:B------:R-:W-:Y:S01]  /*122e0*/  ISETP.LT.AND P2, PT, R6, UR5, !P0 ;  /* 0x0000000506007c0c */ /* 0x000fe2000c741270 */
[----:B------:R-:W-:Y:S01]  /*122f0*/  VIADD R13, R11, UR4 ;  /* 0x000000040b0d7c36 */ /* 0x000fe20008000000 */
[-C--:B------:R-:W-:Y:S01]  /*12300*/  LEA R8, P6, R9, R128.reuse, 0x2 ;  /* 0x0000008009087211 */ /* 0x080fe200078c10ff */
[----:B-1----:R1:W-:Y:S01]  /*12310*/  @P1 STG.E desc[UR18][R4.64], R16 ;  /* 0x0000001004001986 */ /* 0x0023e2000c101912 */
[----:B------:R-:W-:Y:S01]  /*12320*/  LEA R6, P1, R7, R128, 0x2 ;  /* 0x0000008007067211 */ /* 0x000fe200078210ff */
[----:B------:R-:W-:Y:S01]  /*12330*/  VIADD R14, R13, UR4 ;  /* 0x000000040d0e7c36 */ /* 0x000fe20008000000 */
[----:B------:R-:W-:-:S02]  /*12340*/  LEA.HI.X.SX32 R9, R9, R129, 0x2, P6 ;  /* 0x0000008109097211 */ /* 0x000fc400030f16ff */
[-C--:B------:R-:W-:Y:S01]  /*12350*/  LEA.HI.X.SX32 R7, R7, R129.reuse, 0x2, P1 ;  /* 0x0000008107077211 */ /* 0x080fe200008f16ff */
[----:B------:R-:W-:Y:S01]  /*12360*/  VIADD R15, R14, UR4 ;  /* 0x000000040e0f7c36 */ /* 0x000fe20008000000 */
[-C--:B--2---:R-:W-:Y:S01]  /*12370*/  LEA R2, P6, R11, R128.reuse, 0x2 ;  /* 0x000000800b027211 */ /* 0x084fe200078c10ff */
[----:B------:R-:W-:Y:S01]  /*12380*/  ULDC UR4, c[0x0][0x22c] ;  /* 0x00008b0000047ab9 */ /* 0x000fe20000000800 */
[-C--:B------:R-:W-:Y:S01]  /*12390*/  LEA R10, P1, R13, R128.reuse, 0x2 ;  /* 0x000000800d0a7211 */ /* 0x080fe200078210ff */
[----:B------:R2:W-:Y:S01]  /*123a0*/  @P5 STG.E desc[UR18][R6.64], R85 ;  /* 0x0000005506005986 */ /* 0x0005e2000c101912 */
[-C--:B------:R-:W-:Y:S02]  /*123b0*/  LEA.HI.X.SX32 R3, R11, R129.reuse, 0x2, P6 ;  /* 0x000000810b037211 */ /* 0x080fe400030f16ff */
[----:B------:R-:W-:Y:S01]  /*123c0*/  LEA.HI.X.SX32 R11, R13, R129, 0x2, P1 ;  /* 0x000000810d0b7211 */ /* 0x000fe200008f16ff */
[----:B------:R2:W-:Y:S01]  /*123d0*/  @P4 STG.E desc[UR18][R8.64], R17 ;  /* 0x0000001108004986 */ /* 0x0005e2000c101912 */
[----:B------:R-:W-:Y:S01]  /*123e0*/  ISETP.LT.AND P1, PT, R12, UR4, !P0 ;  /* 0x000000040c007c0c */ /* 0x000fe2000c721270 */
[----:B------:R-:W-:Y:S01]  /*123f0*/  ULDC UR4, c[0x0][0x22c] ;  /* 0x00008b0000047ab9 */ /* 0x000fe20000000800 */
[----:B-1----:R-:W-:Y:S01]  /*12400*/  LEA R4, P6, R15, R128, 0x2 ;  /* 0x000000800f047211 */ /* 0x002fe200078c10ff */
[----:B------:R2:W-:Y:S01]  /*12410*/  @P3 STG.E desc[UR18][R2.64], R86 ;  /* 0x0000005602003986 */ /* 0x0005e2000c101912 */
[----:B------:R-:W-:-:S02]  /*12420*/  ISETP.LT.AND P0, PT, R0, UR4, !P0 ;  /* 0x0000000400007c0c */ /* 0x000fc4000c701270 */
[----:B------:R-:W-:Y:S01]  /*12430*/  LEA.HI.X.SX32 R5, R15, R129, 0x2, P6 ;  /* 0x000000810f057211 */ /* 0x000fe200030f16ff */
[----:B------:R2:W-:Y:S01]  /*12440*/  @P2 STG.E desc[UR18][R10.64], R18 ;  /* 0x000000120a002986 */ /* 0x0005e2000c101912 */
[----:B------:R-:W-:-:S04]  /*12450*/  LEA R128, P6, R14, R128, 0x2 ;  /* 0x000000800e807211 */ /* 0x000fc800078c10ff */
[----:B------:R-:W-:-:S05]  /*12460*/  LEA.HI.X.SX32 R129, R14, R129, 0x2, P6 ;  /* 0x000000810e817211 */ /* 0x000fca00030f16ff */
[----:B------:R2:W-:Y:S01]  /*12470*/  @P1 STG.E desc[UR18][R128.64], R87 ;  /* 0x0000005780001986 */ /* 0x0005e2000c101912 */
[----:B------:R-:W-:Y:S05]  /*12480*/  @!P0 EXIT ;  /* 0x000000000000894d */ /* 0x000fea0003800000 */
[----:B------:R-:W-:Y:S01]  /*12490*/  STG.E desc[UR18][R4.64], R19 ;  /* 0x0000001304007986 */ /* 0x000fe2000c101912 */
[----:B------:R-:W-:Y:S05]  /*124a0*/  EXIT ;  /* 0x000000000000794d */ /* 0x000fea0003800000 */
.L_x_2:
[----:B------:R-:W-:-:S00]  /*124b0*/  BRA `(.L_x_2) ;  /* 0xfffffffc00fc7947 */ /* 0x000fc0000383ffff */
[----:B------:R-:W-:-:S00]  /*124c0*/  NOP ;  /* 0x0000000000007918 */ /* 0x000fc00000000000 */
        /* <DEDUP_REMOVED lines=11> */
.L_x_3:


//--------------------- .nv.shared.matmul_kernel  --------------------------
	.section	.nv.shared.matmul_kernel,"aw",@nobits
	.sectionflags	@""
	.align	16
	.zero		1024


//--------------------- .nv.shared.reserved.0     --------------------------
	.section	.nv.shared.reserved.0,"aw",@nobits
	.weak		__nv_reservedSMEM_offset_0_alias
	.size		__nv_reservedSMEM_offset_0_alias, 0, 0
	.other		__nv_reservedSMEM_offset_0_alias,@"STO_CUDA_RESERVED_SHARED STV_DEFAULT"
__nv_reservedSMEM_offset_0_alias:
	.zero		0


//--------------------- .nv.constant0.matmul_kernel --------------------------
	.section	.nv.constant0.matmul_kernel,"a",@progbits
	.sectionflags	@""
	.align	4
.nv.constant0.matmul_kernel:
	.zero		608


//--------------------- SYMBOLS --------------------------

	.type		.nv.reservedSmem.offset0,@object
	.size		.nv.reservedSmem.offset0,0x4
